def matmul_kernel(
    a_ptr,
    b_ptr,
    c_ptr,
    M,
    N,
    K,
    stride_am,
    stride_ak,
    stride_bk,
    stride_bn,
    stride_cm,
    stride_cn,
    BLOCK_M: tl.constexpr,
    BLOCK_N: tl.constexpr,
    BLOCK_K: tl.constexpr,
    GROUP_M: tl.constexpr,
):
    pid = tl.program_id(axis=0)
    num_pid_m = tl.cdiv(M, BLOCK_M)
    num_pid_n = tl.cdiv(N, BLOCK_N)
    num_pid_in_group = GROUP_M * num_pid_n
    group_id = pid // num_pid_in_group
    first_pid_m = group_id * GROUP_M
    group_size_m = min(num_pid_m - first_pid_m, GROUP_M)
    pid_m = first_pid_m + ((pid % num_pid_in_group) % group_size_m)
    pid_n = (pid % num_pid_in_group) // group_size_m

    offs_am = (pid_m * BLOCK_M + tl.arange(0, BLOCK_M)) % M
    offs_bn = (pid_n * BLOCK_N + tl.arange(0, BLOCK_N)) % N
    offs_k = tl.arange(0, BLOCK_K)
    a_ptrs = a_ptr + offs_am[:, None] * stride_am + offs_k[None, :] * stride_ak
    b_ptrs = b_ptr + offs_k[:, None] * stride_bk + offs_bn[None, :] * stride_bn

    acc = tl.zeros((BLOCK_M, BLOCK_N), dtype=tl.float32)
    for kk in range(0, tl.cdiv(K, BLOCK_K)):
        a = tl.load(a_ptrs, mask=offs_k[None, :] < K - kk * BLOCK_K, other=0.0)
        b = tl.load(b_ptrs, mask=offs_k[:, None] < K - kk * BLOCK_K, other=0.0)
        acc = tl.dot(a, b, acc)
        a_ptrs += BLOCK_K * stride_ak
        b_ptrs += BLOCK_K * stride_bk

    c = acc.to(c_ptr.dtype.element_ty)
    offs_cm = pid_m * BLOCK_M + tl.arange(0, BLOCK_M)
    offs_cn = pid_n * BLOCK_N + tl.arange(0, BLOCK_N)
    c_ptrs = c_ptr + offs_cm[:, None] * stride_cm + offs_cn[None, :] * stride_cn
    mask = (offs_cm[:, None] < M) & (offs_cn[None, :] < N)
    tl.store(c_ptrs, c, mask=mask)

# config = {"BLOCK_K": 64, "BLOCK_M": 128, "BLOCK_N": 64, "GROUP_M": 8, "arch": "sm_90", "dtype": "fp8e5m2", "num_ctas": 1, "num_stages": 3, "num_warps": 4}
# arch = sm_90


// ===== COMPILED SASS (sm_90a) =====

	.target	sm_90a

	.elftype	@"ET_EXEC"


//--------------------- .note.nv.tkinfo           --------------------------
	.section	.note.nv.tkinfo,"",@"SHT_NOTE"
	.sectionflags	@"SHF_NOTE_NV_TKINFO"
	.tkinfo
        /*0018*/ 	.word	0x00000002
        /*0030*/ 	.string	""
        /*0030*/ 	.string	"ptxas"
        /*0030*/ 	.string	"Cuda compilation tools, release 13.0, V13.0.88"
        /*0030*/ 	.string	"Build cuda_13.0.r13.0/compiler.36424714_0"
        /*0030*/ 	.string	"-v  -suppress-debug-info  -lineinfo  -arch sm_90a "



//--------------------- .note.nv.cuinfo           --------------------------
	.section	.note.nv.cuinfo,"",@"SHT_NOTE"
	.sectionflags	@"SHF_NOTE_NV_CUINFO"
        /*0018*/ 	.short	0x0002
        /*001a*/ 	.short	0x005a
        /*001c*/ 	.short	0x0082
	.zero		2


//--------------------- .nv.info                  --------------------------
	.section	.nv.info,"",@"SHT_CUDA_INFO"
	.align	4


	//----- nvinfo : EIATTR_REGCOUNT
	.align		4
        /*0000*/ 	.byte	0x04, 0x2f
        /*0002*/ 	.short	(.L_1 - .L_0)
	.align		4
.L_0:
        /*0004*/ 	.word	index@(matmul_kernel)
        /*0008*/ 	.word	0x000000fe


	//----- nvinfo : EIATTR_FRAME_SIZE
	.align		4
.L_1:
        /*000c*/ 	.byte	0x04, 0x11
        /*000e*/ 	.short	(.L_3 - .L_2)
	.align		4
.L_2:
        /*0010*/ 	.word	index@(matmul_kernel)
        /*0014*/ 	.word	0x00000000


	//----- nvinfo : EIATTR_MIN_STACK_SIZE
	.align		4
.L_3:
        /*0018*/ 	.byte	0x04, 0x12
        /*001a*/ 	.short	(.L_5 - .L_4)
	.align		4
.L_4:
        /*001c*/ 	.word	index@(matmul_kernel)
        /*0020*/ 	.word	0x00000000
.L_5:


//--------------------- .nv.compat                --------------------------
	.section	.nv.compat,"",@"SHT_CUDA_COMPAT_INFO"
	.align	4
        /*0000*/ 	.byte	0x02, 0x09, 0x01, 0x00, 0x02, 0x02, 0x04, 0x00, 0x02, 0x05, 0x05, 0x00, 0x03, 0x07, 0x01, 0x01
        /*0010*/ 	.byte	0x02, 0x03, 0x00, 0x00, 0x02, 0x06, 0x01, 0x00, 0x04, 0x0b, 0x08, 0x00, 0x00, 0x00, 0x00, 0x00
        /*0020*/ 	.byte	0x00, 0x00, 0x00, 0x00


//--------------------- .nv.info.matmul_kernel    --------------------------
	.section	.nv.info.matmul_kernel,"",@"SHT_CUDA_INFO"
	.sectionflags	@""
	.align	4


	//----- nvinfo : EIATTR_CUDA_API_VERSION
	.align		4
        /*0000*/ 	.byte	0x04, 0x37
        /*0002*/ 	.short	(.L_7 - .L_6)
.L_6:
        /*0004*/ 	.word	0x00000082


	//----- nvinfo : EIATTR_KPARAM_INFO
	.align		4
.L_7:
        /*0008*/ 	.byte	0x04, 0x17
        /*000a*/ 	.short	(.L_9 - .L_8)
.L_8:
        /*000c*/ 	.word	0x00000000
        /*0010*/ 	.short	0x000d
        /*0012*/ 	.short	0x0048
        /*0014*/ 	.byte	0x00, 0xf4, 0x21, 0x00


	//----- nvinfo : EIATTR_KPARAM_INFO
	.align		4
.L_9:
        /*0018*/ 	.byte	0x04, 0x17
        /*001a*/ 	.short	(.L_11 - .L_10)
.L_10:
        /*001c*/ 	.word	0x00000000
        /*0020*/ 	.short	0x000c
        /*0022*/ 	.short	0x0040
        /*0024*/ 	.byte	0x00, 0xf4, 0x21, 0x00


	//----- nvinfo : EIATTR_KPARAM_INFO
	.align		4
.L_11:
        /*0028*/ 	.byte	0x04, 0x17
        /*002a*/ 	.short	(.L_13 - .L_12)
.L_12:
        /*002c*/ 	.word	0x00000000
        /*0030*/ 	.short	0x000b
        /*0032*/ 	.short	0x0038
        /*0034*/ 	.byte	0x00, 0xf0, 0x11, 0x00


	//----- nvinfo : EIATTR_KPARAM_INFO
	.align		4
.L_13:
        /*0038*/ 	.byte	0x04, 0x17
        /*003a*/ 	.short	(.L_15 - .L_14)
.L_14:
        /*003c*/ 	.word	0x00000000
        /*0040*/ 	.short	0x000a
        /*0042*/ 	.short	0x0034
        /*0044*/ 	.byte	0x00, 0xf0, 0x11, 0x00


	//----- nvinfo : EIATTR_KPARAM_INFO
	.align		4
.L_15:
        /*0048*/ 	.byte	0x04, 0x17
        /*004a*/ 	.short	(.L_17 - .L_16)
.L_16:
        /*004c*/ 	.word	0x00000000
        /*0050*/ 	.short	0x0009
        /*0052*/ 	.short	0x0030
        /*0054*/ 	.byte	0x00, 0xf0, 0x11, 0x00


	//----- nvinfo : EIATTR_KPARAM_INFO
	.align		4
.L_17:
        /*0058*/ 	.byte	0x04, 0x17
        /*005a*/ 	.short	(.L_19 - .L_18)
.L_18:
        /*005c*/ 	.word	0x00000000
        /*0060*/ 	.short	0x0008
        /*0062*/ 	.short	0x002c
        /*0064*/ 	.byte	0x00, 0xf0, 0x11, 0x00


	//----- nvinfo : EIATTR_KPARAM_INFO
	.align		4
.L_19:
        /*0068*/ 	.byte	0x04, 0x17
        /*006a*/ 	.short	(.L_21 - .L_20)
.L_20:
        /*006c*/ 	.word	0x00000000
        /*0070*/ 	.short	0x0007
        /*0072*/ 	.short	0x0028
        /*0074*/ 	.byte	0x00, 0xf0, 0x11, 0x00


	//----- nvinfo : EIATTR_KPARAM_INFO
	.align		4
.L_21:
        /*0078*/ 	.byte	0x04, 0x17
        /*007a*/ 	.short	(.L_23 - .L_22)
.L_22:
        /*007c*/ 	.word	0x00000000
        /*0080*/ 	.short	0x0006
        /*0082*/ 	.short	0x0024
        /*0084*/ 	.byte	0x00, 0xf0, 0x11, 0x00


	//----- nvinfo : EIATTR_KPARAM_INFO
	.align		4
.L_23:
        /*0088*/ 	.byte	0x04, 0x17
        /*008a*/ 	.short	(.L_25 - .L_24)
.L_24:
        /*008c*/ 	.word	0x00000000
        /*0090*/ 	.short	0x0005
        /*0092*/ 	.short	0x0020
        /*0094*/ 	.byte	0x00, 0xf0, 0x11, 0x00


	//----- nvinfo : EIATTR_KPARAM_INFO
	.align		4
.L_25:
        /*0098*/ 	.byte	0x04, 0x17
        /*009a*/ 	.short	(.L_27 - .L_26)
.L_26:
        /*009c*/ 	.word	0x00000000
        /*00a0*/ 	.short	0x0004
        /*00a2*/ 	.short	0x001c
        /*00a4*/ 	.byte	0x00, 0xf0, 0x11, 0x00


	//----- nvinfo : EIATTR_KPARAM_INFO
	.align		4
.L_27:
        /*00a8*/ 	.byte	0x04, 0x17
        /*00aa*/ 	.short	(.L_29 - .L_28)
.L_28:
        /*00ac*/ 	.word	0x00000000
        /*00b0*/ 	.short	0x0003
        /*00b2*/ 	.short	0x0018
        /*00b4*/ 	.byte	0x00, 0xf0, 0x11, 0x00


	//----- nvinfo : EIATTR_KPARAM_INFO
	.align		4
.L_29:
        /*00b8*/ 	.byte	0x04, 0x17
        /*00ba*/ 	.short	(.L_31 - .L_30)
.L_30:
        /*00bc*/ 	.word	0x00000000
        /*00c0*/ 	.short	0x0002
        /*00c2*/ 	.short	0x0010
        /*00c4*/ 	.byte	0x00, 0xf4, 0x21, 0x00


	//----- nvinfo : EIATTR_KPARAM_INFO
	.align		4
.L_31:
        /*00c8*/ 	.byte	0x04, 0x17
        /*00ca*/ 	.short	(.L_33 - .L_32)
.L_32:
        /*00cc*/ 	.word	0x00000000
        /*00d0*/ 	.short	0x0001
        /*00d2*/ 	.short	0x0008
        /*00d4*/ 	.byte	0x00, 0xf4, 0x21, 0x00


	//----- nvinfo : EIATTR_KPARAM_INFO
	.align		4
.L_33:
        /*00d8*/ 	.byte	0x04, 0x17
        /*00da*/ 	.short	(.L_35 - .L_34)
.L_34:
        /*00dc*/ 	.word	0x00000000
        /*00e0*/ 	.short	0x0000
        /*00e2*/ 	.short	0x0000
        /*00e4*/ 	.byte	0x00, 0xf4, 0x21, 0x00


	//----- nvinfo : EIATTR_SPARSE_MMA_MASK
	.align		4
.L_35:
        /*00e8*/ 	.byte	0x03, 0x50
        /*00ea*/ 	.short	0x0000


	//----- nvinfo : EIATTR_MAXREG_COUNT
	.align		4
        /*00ec*/ 	.byte	0x03, 0x1b
        /*00ee*/ 	.short	0x00ff


	//----- nvinfo : EIATTR_NUM_BARRIERS
	.align		4
        /*00f0*/ 	.byte	0x02, 0x4c
        /*00f2*/ 	.byte	0x01
	.zero		1


	//----- nvinfo : EIATTR_MERCURY_ISA_VERSION
	.align		4
        /*00f4*/ 	.byte	0x03, 0x5f
        /*00f6*/ 	.short	0x0101


	//----- nvinfo : EIATTR_EXIT_INSTR_OFFSETS
	.align		4
        /*00f8*/ 	.byte	0x04, 0x1c
        /*00fa*/ 	.short	(.L_37 - .L_36)


	//   ....[0]....
.L_36:
        /*00fc*/ 	.word	0x00007ee0


	//   ....[1]....
        /*0100*/ 	.word	0x00007f00


	//----- nvinfo : EIATTR_REQNTID
	.align		4
.L_37:
        /*0104*/ 	.byte	0x04, 0x10
        /*0106*/ 	.short	(.L_39 - .L_38)
.L_38:
        /*0108*/ 	.word	0x00000080
        /*010c*/ 	.word	0x00000001
        /*0110*/ 	.word	0x00000001


	//----- nvinfo : EIATTR_CBANK_PARAM_SIZE
	.align		4
.L_39:
        /*0114*/ 	.byte	0x03, 0x19
        /*0116*/ 	.short	0x0050


	//----- nvinfo : EIATTR_PARAM_CBANK
	.align		4
        /*0118*/ 	.byte	0x04, 0x0a
        /*011a*/ 	.short	(.L_41 - .L_40)
	.align		4
.L_40:
        /*011c*/ 	.word	index@(.nv.constant0.matmul_kernel)
        /*0120*/ 	.short	0x0210
        /*0122*/ 	.short	0x0050


	//----- nvinfo : EIATTR_SW_WAR
	.align		4
.L_41:
        /*0124*/ 	.byte	0x04, 0x36
        /*0126*/ 	.short	(.L_43 - .L_42)
.L_42:
        /*0128*/ 	.word	0x00000008
.L_43:


//--------------------- .nv.callgraph             --------------------------
	.section	.nv.callgraph,"",@"SHT_CUDA_CALLGRAPH"
	.align	4
	.sectionentsize	8
	.align		4
        /*0000*/ 	.word	0x00000000
	.align		4
        /*0004*/ 	.word	0xffffffff
	.align		4
        /*0008*/ 	.word	0x00000000
	.align		4
        /*000c*/ 	.word	0xfffffffe
	.align		4
        /*0010*/ 	.word	0x00000000
	.align		4
        /*0014*/ 	.word	0xfffffffd
	.align		4
        /*0018*/ 	.word	0x00000000
	.align		4
        /*001c*/ 	.word	0xfffffffc


//--------------------- .text.matmul_kernel       --------------------------
	.section	.text.matmul_kernel,"ax",@progbits
	.align	128
        .global         matmul_kernel
        .type           matmul_kernel,@function
        .size           matmul_kernel,(.L_x_4 - matmul_kernel)
        .other          matmul_kernel,@"STO_CUDA_ENTRY STV_DEFAULT"
matmul_kernel:
.text.matmul_kernel:
[----:B------:R-:W-:Y:S08]  /*0000*/  LDC R1, c[0x0][0x28] ;  /* 0x00000a00ff017b82 */ /* 0x000ff00000000800 */
[----:B------:R-:W0:Y:S01]  /*0010*/  LDC.64 R12, c[0x0][0x228] ;  /* 0x00008a00ff0c7b82 */ /* 0x000e220000000a00 */
[----:B------:R-:W1:Y:S01]  /*0020*/  S2R R5, SR_CTAID.X ;  /* 0x0000000000057919 */ /* 0x000e620000002500 */
[----:B------:R-:W-:Y:S01]  /*0030*/  ULDC UR5, c[0x0][0x230] ;  /* 0x00008c0000057ab9 */ /* 0x000fe20000000800 */
[----:B------:R-:W-:Y:S01]  /*0040*/  UMOV UR4, 0x400 ;  /* 0x0000040000047882 */ /* 0x000fe20000000000 */
[----:B------:R-:W-:Y:S01]  /*0050*/  IMAD.U32 R18, RZ, RZ, UR5 ;  /* 0x00000005ff127e24 */ /* 0x000fe2000f8e00ff */
[----:B------:R-:W-:-:S03]  /*0060*/  ULDC.64 UR14, c[0x0][0x208] ;  /* 0x00008200000e7ab9 */ /* 0x000fc60000000a00 */
[----:B------:R-:W2:Y:S08]  /*0070*/  LDC R20, c[0x0][0x230] ;  /* 0x00008c00ff147b82 */ /* 0x000eb00000000800 */
[----:B------:R-:W3:Y:S01]  /*0080*/  S2UR UR12, SR_CgaCtaId ;  /* 0x00000000000c79c3 */ /* 0x000ee20000008800 */
[----:B0-----:R-:W-:-:S05]  /*0090*/  VIADD R0, R13, 0x3f ;  /* 0x0000003f0d007836 */ /* 0x001fca0000000000 */
[----:B------:R-:W-:Y:S01]  /*00a0*/  SHF.R.S32.HI R3, RZ, 0x1f, R0 ;  /* 0x0000001fff037819 */ /* 0x000fe20000011400 */
[----:B--2---:R-:W-:-:S03]  /*00b0*/  VIADD R20, R20, 0x3f ;  /* 0x0000003f14147836 */ /* 0x004fc60000000000 */
[----:B------:R-:W-:Y:S02]  /*00c0*/  LEA.HI R3, R3, R0, RZ, 0x6 ;  /* 0x0000000003037211 */ /* 0x000fe400078f30ff */
[----:B-1----:R-:W-:Y:S02]  /*00d0*/  IABS R8, R5 ;  /* 0x0000000500087213 */ /* 0x002fe40000000000 */
[----:B------:R-:W-:Y:S01]  /*00e0*/  SHF.R.S32.HI R3, RZ, 0x6, R3 ;  /* 0x00000006ff037819 */ /* 0x000fe20000011403 */
[----:B---3--:R-:W-:-:S04]  /*00f0*/  ULEA UR12, UR12, UR4, 0x18 ;  /* 0x000000040c0c7291 */ /* 0x008fc8000f8ec03f */
[----:B------:R-:W-:-:S05]  /*0100*/  IMAD.SHL.U32 R4, R3, 0x8, RZ ;  /* 0x0000000803047824 */ /* 0x000fca00078e00ff */
[-C--:B------:R-:W-:Y:S02]  /*0110*/  IABS R7, R4.reuse ;  /* 0x0000000400077213 */ /* 0x080fe40000000000 */
[----:B------:R-:W-:Y:S02]  /*0120*/  IABS R10, R4 ;  /* 0x00000004000a7213 */ /* 0x000fe40000000000 */
[----:B------:R-:W0:Y:S08]  /*0130*/  I2F.RP R0, R7 ;  /* 0x0000000700007306 */ /* 0x000e300000209400 */
[----:B0-----:R-:W0:Y:S02]  /*0140*/  MUFU.RCP R0, R0 ;  /* 0x0000000000007308 */ /* 0x001e240000001000 */
[----:B0-----:R-:W-:-:S02]  /*0150*/  VIADD R2, R0, 0xffffffe ;  /* 0x0ffffffe00027836 */ /* 0x001fc40000000000 */
[----:B------:R-:W-:-:S04]  /*0160*/  IMAD.MOV R0, RZ, RZ, -R10 ;  /* 0x000000ffff007224 */ /* 0x000fc800078e0a0a */
[----:B------:R0:W1:Y:S02]  /*0170*/  F2I.FTZ.U32.TRUNC.NTZ R3, R2 ;  /* 0x0000000200037305 */ /* 0x000064000021f000 */
[----:B0-----:R-:W-:Y:S02]  /*0180*/  IMAD.MOV.U32 R2, RZ, RZ, RZ ;  /* 0x000000ffff027224 */ /* 0x001fe400078e00ff */
[----:B-1----:R-:W-:-:S04]  /*0190*/  IMAD.MOV R6, RZ, RZ, -R3 ;  /* 0x000000ffff067224 */ /* 0x002fc800078e0a03 */
[----:B------:R-:W-:Y:S02]  /*01a0*/  IMAD R9, R6, R7, RZ ;  /* 0x0000000706097224 */ /* 0x000fe400078e02ff */
[----:B------:R-:W-:Y:S02]  /*01b0*/  IMAD.MOV.U32 R6, RZ, RZ, R8 ;  /* 0x000000ffff067224 */ /* 0x000fe400078e0008 */
[----:B------:R-:W-:-:S06]  /*01c0*/  IMAD.HI.U32 R3, R3, R9, R2 ;  /* 0x0000000903037227 */ /* 0x000fcc00078e0002 */
[----:B------:R-:W-:-:S04]  /*01d0*/  IMAD.HI.U32 R3, R3, R6, RZ ;  /* 0x0000000603037227 */ /* 0x000fc800078e00ff */
[----:B------:R-:W-:-:S05]  /*01e0*/  IMAD R0, R3, R0, R6 ;  /* 0x0000000003007224 */ /* 0x000fca00078e0206 */
[----:B------:R-:W-:-:S13]  /*01f0*/  ISETP.GT.U32.AND P1, PT, R7, R0, PT ;  /* 0x000000000700720c */ /* 0x000fda0003f24070 */
[----:B------:R-:W-:Y:S02]  /*0200*/  @!P1 IMAD.IADD R0, R0, 0x1, -R7 ;  /* 0x0000000100009824 */ /* 0x000fe400078e0a07 */
[----:B------:R-:W-:Y:S01]  /*0210*/  @!P1 VIADD R3, R3, 0x1 ;  /* 0x0000000103039836 */ /* 0x000fe20000000000 */
[----:B------:R-:W-:Y:S02]  /*0220*/  ISETP.NE.AND P1, PT, R4, RZ, PT ;  /* 0x000000ff0400720c */ /* 0x000fe40003f25270 */
[----:B------:R-:W-:Y:S02]  /*0230*/  ISETP.GE.U32.AND P0, PT, R0, R7, PT ;  /* 0x000000070000720c */ /* 0x000fe40003f06070 */
[----:B------:R-:W-:-:S04]  /*0240*/  LOP3.LUT R0, R5, R4, RZ, 0x3c, !PT ;  /* 0x0000000405007212 */ /* 0x000fc800078e3cff */
[----:B------:R-:W-:Y:S01]  /*0250*/  ISETP.GE.AND P2, PT, R0, RZ, PT ;  /* 0x000000ff0000720c */ /* 0x000fe20003f46270 */
[----:B------:R-:W-:-:S06]  /*0260*/  VIADD R0, R12, 0x7f ;  /* 0x0000007f0c007836 */ /* 0x000fcc0000000000 */
[----:B------:R-:W-:-:S04]  /*0270*/  @P0 VIADD R3, R3, 0x1 ;  /* 0x0000000103030836 */ /* 0x000fc80000000000 */
[----:B------:R-:W-:Y:S01]  /*0280*/  IMAD.MOV.U32 R2, RZ, RZ, R3 ;  /* 0x000000ffff027224 */ /* 0x000fe200078e0003 */
[----:B------:R-:W-:-:S03]  /*0290*/  SHF.R.S32.HI R3, RZ, 0x1f, R0 ;  /* 0x0000001fff037819 */ /* 0x000fc60000011400 */
[----:B------:R-:W-:Y:S01]  /*02a0*/  @!P2 IMAD.MOV R2, RZ, RZ, -R2 ;  /* 0x000000ffff02a224 */ /* 0x000fe200078e0a02 */
[----:B------:R-:W-:Y:S02]  /*02b0*/  @!P1 LOP3.LUT R2, RZ, R4, RZ, 0x33, !PT ;  /* 0x00000004ff029212 */ /* 0x000fe400078e33ff */
[----:B------:R-:W-:-:S03]  /*02c0*/  LEA.HI R3, R3, R0, RZ, 0x7 ;  /* 0x0000000003037211 */ /* 0x000fc600078f38ff */
[----:B------:R-:W-:Y:S02]  /*02d0*/  IMAD.SHL.U32 R6, R2, 0x8, RZ ;  /* 0x0000000802067824 */ /* 0x000fe400078e00ff */
[----:B------:R-:W-:-:S03]  /*02e0*/  IMAD.MOV R2, RZ, RZ, -R2 ;  /* 0x000000ffff027224 */ /* 0x000fc600078e0a02 */
[----:B------:R-:W-:Y:S01]  /*02f0*/  LEA.HI.SX32 R3, R3, -R6, 0x19 ;  /* 0x8000000603037211 */ /* 0x000fe200078fcaff */
[----:B------:R-:W-:-:S03]  /*0300*/  IMAD R4, R4, R2, R5 ;  /* 0x0000000204047224 */ /* 0x000fc600078e0205 */
[----:B------:R-:W-:Y:S02]  /*0310*/  VIMNMX R11, R3, 0x8, PT ;  /* 0x00000008030b7848 */ /* 0x000fe40003fe0100 */
[----:B------:R-:W-:Y:S02]  /*0320*/  IABS R9, R4 ;  /* 0x0000000400097213 */ /* 0x000fe40000000000 */
[----:B------:R-:W-:-:S04]  /*0330*/  IABS R7, R11 ;  /* 0x0000000b00077213 */ /* 0x000fc80000000000 */
[----:B------:R-:W0:Y:S08]  /*0340*/  I2F.RP R0, R7 ;  /* 0x0000000700007306 */ /* 0x000e300000209400 */
[----:B0-----:R-:W0:Y:S02]  /*0350*/  MUFU.RCP R0, R0 ;  /* 0x0000000000007308 */ /* 0x001e240000001000 */
[----:B0-----:R-:W-:-:S06]  /*0360*/  VIADD R3, R0, 0xffffffe ;  /* 0x0ffffffe00037836 */ /* 0x001fcc0000000000 */
[----:B------:R-:W0:Y:S02]  /*0370*/  F2I.FTZ.U32.TRUNC.NTZ R3, R3 ;  /* 0x0000000300037305 */ /* 0x000e24000021f000 */
[----:B0-----:R-:W-:-:S04]  /*0380*/  IMAD.MOV R8, RZ, RZ, -R3 ;  /* 0x000000ffff087224 */ /* 0x001fc800078e0a03 */
[----:B------:R-:W-:Y:S01]  /*0390*/  IMAD.MOV.U32 R2, RZ, RZ, R8 ;  /* 0x000000ffff027224 */ /* 0x000fe200078e0008 */
[----:B------:R-:W-:-:S03]  /*03a0*/  IABS R8, R11 ;  /* 0x0000000b00087213 */ /* 0x000fc60000000000 */
[----:B------:R-:W-:Y:S02]  /*03b0*/  IMAD R5, R2, R7, RZ ;  /* 0x0000000702057224 */ /* 0x000fe400078e02ff */
[----:B------:R-:W-:Y:S02]  /*03c0*/  IMAD.MOV.U32 R2, RZ, RZ, RZ ;  /* 0x000000ffff027224 */ /* 0x000fe400078e00ff */
[----:B------:R-:W-:Y:S02]  /*03d0*/  IMAD.MOV R0, RZ, RZ, -R8 ;  /* 0x000000ffff007224 */ /* 0x000fe400078e0a08 */
        /* <DEDUP_REMOVED lines=9> */
[----:B------:R-:W-:Y:S02]  /*0470*/  ISETP.GE.AND P2, PT, R0, RZ, PT ;  /* 0x000000ff0000720c */ /* 0x000fe40003f46270 */
[----:B------:R-:W0:Y:S05]  /*0480*/  S2R R0, SR_TID.X ;  /* 0x0000000000007919 */ /* 0x000e2a0000002100 */
[----:B------:R-:W-:Y:S01]  /*0490*/  @P0 VIADD R2, R2, 0x1 ;  /* 0x0000000102020836 */ /* 0x000fe20000000000 */
[----:B------:R-:W-:-:S03]  /*04a0*/  ISETP.GT.AND P0, PT, R20, 0x3f, PT ;  /* 0x0000003f1400780c */ /* 0x000fc60003f04270 */
[----:B------:R-:W-:-:S04]  /*04b0*/  IMAD.MOV.U32 R5, RZ, RZ, R2 ;  /* 0x000000ffff057224 */ /* 0x000fc800078e0002 */
[----:B------:R-:W-:Y:S01]  /*04c0*/  @!P2 IMAD.MOV R5, RZ, RZ, -R5 ;  /* 0x000000ffff05a224 */ /* 0x000fe200078e0a05 */
[----:B------:R-:W-:-:S05]  /*04d0*/  @!P1 LOP3.LUT R5, RZ, R11, RZ, 0x33, !PT ;  /* 0x0000000bff059212 */ /* 0x000fca00078e33ff */
[----:B------:R-:W-:Y:S02]  /*04e0*/  IMAD.MOV R2, RZ, RZ, -R5 ;  /* 0x000000ffff027224 */ /* 0x000fe400078e0a05 */
[----:B------:R-:W-:Y:S02]  /*04f0*/  IMAD.SHL.U32 R5, R5, 0x40, RZ ;  /* 0x0000004005057824 */ /* 0x000fe400078e00ff */
[----:B------:R-:W-:-:S04]  /*0500*/  IMAD R2, R11, R2, R4 ;  /* 0x000000020b027224 */ /* 0x000fc800078e0204 */
[----:B------:R-:W-:Y:S01]  /*0510*/  IMAD.IADD R3, R6, 0x1, R2 ;  /* 0x0000000106037824 */ /* 0x000fe200078e0202 */
[----:B0-----:R-:W-:-:S05]  /*0520*/  LOP3.LUT R2, R0, 0x7f, RZ, 0xc0, !PT ;  /* 0x0000007f00027812 */ /* 0x001fca00078ec0ff */
[----:B------:R-:W-:Y:S01]  /*0530*/  IMAD R4, R3, 0x80, R2 ;  /* 0x0000008003047824 */ /* 0x000fe200078e0202 */
[----:B------:R-:W-:Y:S06]  /*0540*/  @P0 BRA `(.L_x_0) ;  /* 0x0000000000880947 */ /* 0x000fec0003800000 */
[----:B------:R-:W-:Y:S01]  /*0550*/  IMAD.SHL.U32 R6, R0, 0x8, RZ ;  /* 0x0000000800067824 */ /* 0x000fe200078e00ff */
[----:B------:R-:W-:Y:S02]  /*0560*/  CS2R R56, SRZ ;  /* 0x0000000000387805 */ /* 0x000fe4000001ff00 */
[----:B------:R-:W-:Y:S02]  /*0570*/  CS2R R58, SRZ ;  /* 0x00000000003a7805 */ /* 0x000fe4000001ff00 */
[----:B------:R-:W-:Y:S02]  /*0580*/  CS2R R60, SRZ ;  /* 0x00000000003c7805 */ /* 0x000fe4000001ff00 */
[----:B------:R-:W-:Y:S02]  /*0590*/  CS2R R62, SRZ ;  /* 0x00000000003e7805 */ /* 0x000fe4000001ff00 */
[----:B------:R-:W-:Y:S02]  /*05a0*/  CS2R R64, SRZ ;  /* 0x0000000000407805 */ /* 0x000fe4000001ff00 */
[----:B------:R-:W-:-:S02]  /*05b0*/  CS2R R66, SRZ ;  /* 0x0000000000427805 */ /* 0x000fc4000001ff00 */
        /* <DEDUP_REMOVED lines=25> */
[----:B------:R-:W-:Y:S01]  /*0750*/  CS2R R54, SRZ ;  /* 0x0000000000367805 */ /* 0x000fe2000001ff00 */
[----:B------:R-:W-:Y:S06]  /*0760*/  BRA `(.L_x_1) ;  /* 0x0000005400a47947 */ /* 0x000fec0003800000 */
.L_x_0:
[----:B------:R-:W-:Y:S01]  /*0770*/  IABS R15, R12 ;  /* 0x0000000c000f7213 */ /* 0x000fe20000000000 */
[----:B------:R-:W-:Y:S01]  /*0780*/  ULDC UR4, c[0x0][0x234] ;  /* 0x00008d0000047ab9 */ /* 0x000fe20000000800 */
[----:B------:R-:W-:Y:S01]  /*0790*/  IABS R3, R13 ;  /* 0x0000000d00037213 */ /* 0x000fe20000000000 */
[----:B------:R-:W-:Y:S01]  /*07a0*/  ULDC.64 UR6, c[0x0][0x210] ;  /* 0x0000840000067ab9 */ /* 0x000fe20000000a00 */
[----:B------:R-:W0:Y:S01]  /*07b0*/  I2F.RP R10, R15 ;  /* 0x0000000f000a7306 */ /* 0x000e220000209400 */
[----:B------:R-:W-:Y:S01]  /*07c0*/  ISETP.GE.AND P6, PT, R4, RZ, PT ;  /* 0x000000ff0400720c */ /* 0x000fe20003fc6270 */
[----:B------:R-:W-:Y:S01]  /*07d0*/  ULDC.64 UR8, c[0x0][0x218] ;  /* 0x0000860000087ab9 */ /* 0x000fe20000000a00 */
[----:B------:R-:W-:Y:S01]  /*07e0*/  USHF.R.U32.HI UR13, URZ, 0x4, UR12 ;  /* 0x000000043f0d7899 */ /* 0x000fe2000801160c */
[----:B------:R-:W-:Y:S01]  /*07f0*/  CS2R R78, SRZ ;  /* 0x00000000004e7805 */ /* 0x000fe2000001ff00 */
[----:B------:R-:W-:Y:S01]  /*0800*/  UMOV UR5, URZ ;  /* 0x0000003f00057c82 */ /* 0x000fe20008000000 */
[----:B------:R-:W-:Y:S01]  /*0810*/  CS2R R80, SRZ ;  /* 0x0000000000507805 */ /* 0x000fe2000001ff00 */
[----:B------:R-:W-:Y:S01]  /*0820*/  USGXT.U32 UR13, UR13, 0xe ;  /* 0x0000000e0d0d789a */ /* 0x000fe20008000000 */
[----:B------:R-:W1:Y:S01]  /*0830*/  I2F.RP R11, R3 ;  /* 0x00000003000b7306 */ /* 0x000e620000209400 */
[----:B------:R-:W-:-:S02]  /*0840*/  CS2R R82, SRZ ;  /* 0x0000000000527805 */ /* 0x000fc4000001ff00 */
[----:B------:R-:W-:Y:S02]  /*0850*/  CS2R R84, SRZ ;  /* 0x0000000000547805 */ /* 0x000fe4000001ff00 */
[----:B------:R-:W-:Y:S01]  /*0860*/  CS2R R86, SRZ ;  /* 0x0000000000567805 */ /* 0x000fe2000001ff00 */
[----:B------:R-:W-:Y:S01]  /*0870*/  UMOV UR10, 0xfffffffe ;  /* 0xfffffffe000a7882 */ /* 0x000fe20000000000 */
[----:B------:R-:W-:Y:S01]  /*0880*/  UMOV UR11, 0x7fffffdf ;  /* 0x7fffffdf000b7882 */ /* 0x000fe20000000000 */
[----:B------:R-:W-:Y:S01]  /*0890*/  ULDC UR25, c[0x0][0x238] ;  /* 0x00008e0000197ab9 */ /* 0x000fe20000000800 */
[----:B0-----:R-:W0:Y:S08]  /*08a0*/  MUFU.RCP R10, R10 ;  /* 0x0000000a000a7308 */ /* 0x001e300000001000 */
[----:B-1----:R-:W1:Y:S01]  /*08b0*/  MUFU.RCP R11, R11 ;  /* 0x0000000b000b7308 */ /* 0x002e620000001000 */
[----:B0-----:R-:W-:Y:S01]  /*08c0*/  VIADD R6, R10, 0xffffffe ;  /* 0x0ffffffe0a067836 */ /* 0x001fe20000000000 */
[----:B------:R-:W-:-:S06]  /*08d0*/  IABS R10, R4 ;  /* 0x00000004000a7213 */ /* 0x000fcc0000000000 */
[----:B------:R0:W2:Y:S01]  /*08e0*/  F2I.FTZ.U32.TRUNC.NTZ R7, R6 ;  /* 0x0000000600077305 */ /* 0x0000a2000021f000 */
[----:B-1----:R-:W-:-:S07]  /*08f0*/  VIADD R8, R11, 0xffffffe ;  /* 0x0ffffffe0b087836 */ /* 0x002fce0000000000 */
[----:B------:R1:W3:Y:S01]  /*0900*/  F2I.FTZ.U32.TRUNC.NTZ R9, R8 ;  /* 0x0000000800097305 */ /* 0x0002e2000021f000 */
[----:B0-----:R-:W-:Y:S02]  /*0910*/  IMAD.MOV.U32 R6, RZ, RZ, RZ ;  /* 0x000000ffff067224 */ /* 0x001fe400078e00ff */
[----:B--2---:R-:W-:Y:S02]  /*0920*/  IMAD.MOV R14, RZ, RZ, -R7 ;  /* 0x000000ffff0e7224 */ /* 0x004fe400078e0a07 */
[----:B-1----:R-:W-:Y:S02]  /*0930*/  IMAD.MOV.U32 R8, RZ, RZ, RZ ;  /* 0x000000ffff087224 */ /* 0x002fe400078e00ff */
[----:B------:R-:W-:Y:S01]  /*0940*/  IMAD R17, R14, R15, RZ ;  /* 0x0000000f0e117224 */ /* 0x000fe200078e02ff */
[----:B------:R-:W-:-:S03]  /*0950*/  SHF.R.U32.HI R14, RZ, 0x6, R0 ;  /* 0x00000006ff0e7819 */ /* 0x000fc60000011600 */
[----:B------:R-:W-:Y:S01]  /*0960*/  IMAD.HI.U32 R7, R7, R17, R6 ;  /* 0x0000001107077227 */ /* 0x000fe200078e0006 */
[----:B------:R-:W-:-:S03]  /*0970*/  SGXT.U32 R6, R14, 0x1 ;  /* 0x000000010e06781a */ /* 0x000fc60000000000 */
[----:B---3--:R-:W-:Y:S01]  /*0980*/  IMAD.MOV R11, RZ, RZ, -R9 ;  /* 0x000000ffff0b7224 */ /* 0x008fe200078e0a09 */
[----:B------:R-:W-:Y:S01]  /*0990*/  LOP3.LUT R27, R5, R6, RZ, 0xfc, !PT ;  /* 0x00000006051b7212 */ /* 0x000fe200078efcff */
[----:B------:R-:W-:-:S03]  /*09a0*/  IMAD.HI.U32 R7, R7, R10, RZ ;  /* 0x0000000a07077227 */ /* 0x000fc600078e00ff */
[C---:B------:R-:W-:Y:S01]  /*09b0*/  LOP3.LUT R17, R27.reuse, 0x3c, RZ, 0xfc, !PT ;  /* 0x0000003c1b117812 */ /* 0x040fe200078efcff */
[----:B------:R-:W-:Y:S01]  /*09c0*/  IMAD.MOV.U32 R6, RZ, RZ, R11 ;  /* 0x000000ffff067224 */ /* 0x000fe200078e000b */
[----:B------:R-:W-:Y:S01]  /*09d0*/  LOP3.LUT R19, R27, 0x38, RZ, 0xfc, !PT ;  /* 0x000000381b137812 */ /* 0x000fe200078efcff */
[----:B------:R-:W-:Y:S01]  /*09e0*/  IMAD.MOV R7, RZ, RZ, -R7 ;  /* 0x000000ffff077224 */ /* 0x000fe200078e0a07 */
[----:B------:R-:W-:Y:S01]  /*09f0*/  IABS R14, R17 ;  /* 0x00000011000e7213 */ /* 0x000fe20000000000 */
[----:B------:R-:W-:Y:S01]  /*0a00*/  IMAD R11, R6, R3, RZ ;  /* 0x00000003060b7224 */ /* 0x000fe200078e02ff */
[----:B------:R-:W-:Y:S01]  /*0a10*/  IABS R16, R19 ;  /* 0x0000001300107213 */ /* 0x000fe20000000000 */
[----:B------:R-:W-:Y:S01]  /*0a20*/  IMAD R6, R15, R7, R10 ;  /* 0x000000070f067224 */ /* 0x000fe200078e020a */
[----:B------:R-:W-:Y:S01]  /*0a30*/  LOP3.LUT R21, R27, 0x36, RZ, 0xfc, !PT ;  /* 0x000000361b157812 */ /* 0x000fe200078efcff */
[----:B------:R-:W-:Y:S01]  /*0a40*/  IMAD.HI.U32 R8, R9, R11, R8 ;  /* 0x0000000b09087227 */ /* 0x000fe200078e0008 */
[----:B------:R-:W-:-:S02]  /*0a50*/  LOP3.LUT R11, R27, 0x3a, RZ, 0xfc, !PT ;  /* 0x0000003a1b0b7812 */ /* 0x000fc400078efcff */
[----:B------:R-:W-:Y:S01]  /*0a60*/  ISETP.GT.U32.AND P0, PT, R15, R6, PT ;  /* 0x000000060f00720c */ /* 0x000fe20003f04070 */
[----:B------:R-:W-:Y:S01]  /*0a70*/  IMAD.MOV.U32 R10, RZ, RZ, R14 ;  /* 0x000000ffff0a7224 */ /* 0x000fe200078e000e */
[----:B------:R-:W-:Y:S02]  /*0a80*/  IABS R14, R11 ;  /* 0x0000000b000e7213 */ /* 0x000fe40000000000 */
[----:B------:R-:W-:Y:S01]  /*0a90*/  IABS R22, R21 ;  /* 0x0000001500167213 */ /* 0x000fe20000000000 */
[C---:B------:R-:W-:Y:S01]  /*0aa0*/  IMAD.HI.U32 R7, R8.reuse, R10, RZ ;  /* 0x0000000a08077227 */ /* 0x040fe200078e00ff */
[----:B------:R-:W-:Y:S02]  /*0ab0*/  ISETP.GE.AND P3, PT, R17, RZ, PT ;  /* 0x000000ff1100720c */ /* 0x000fe40003f66270 */
[C---:B------:R-:W-:Y:S01]  /*0ac0*/  LOP3.LUT R17, R27.reuse, 0x2a, RZ, 0xfc, !PT ;  /* 0x0000002a1b117812 */ /* 0x040fe200078efcff */
[----:B------:R-:W-:Y:S01]  /*0ad0*/  IMAD.MOV R9, RZ, RZ, -R7 ;  /* 0x000000ffff097224 */ /* 0x000fe200078e0a07 */
[----:B------:R-:W-:Y:S01]  /*0ae0*/  LOP3.LUT R23, R27, 0x24, RZ, 0xfc, !PT ;  /* 0x000000241b177812 */ /* 0x000fe200078efcff */
[----:B------:R-:W-:Y:S01]  /*0af0*/  IMAD.HI.U32 R7, R8, R14, RZ ;  /* 0x0000000e08077227 */ /* 0x000fe200078e00ff */
[----:B------:R-:W-:-:S02]  /*0b00*/  IABS R32, R17 ;  /* 0x0000001100207213 */ /* 0x000fc40000000000 */
[----:B------:R-:W-:Y:S01]  /*0b10*/  IABS R38, R23 ;  /* 0x0000001700267213 */ /* 0x000fe20000000000 */
[----:B------:R-:W-:Y:S01]  /*0b20*/  IMAD R10, R3, R9, R10 ;  /* 0x00000009030a7224 */ /* 0x000fe200078e020a */
[C---:B------:R-:W-:Y:S01]  /*0b30*/  LOP3.LUT R37, R27.reuse, 0xc, RZ, 0xfc, !PT ;  /* 0x0000000c1b257812 */ /* 0x040fe200078efcff */
[----:B------:R-:W-:Y:S01]  /*0b40*/  IMAD.MOV R9, RZ, RZ, -R7 ;  /* 0x000000ffff097224 */ /* 0x000fe200078e0a07 */
[----:B------:R-:W-:Y:S01]  /*0b50*/  LOP3.LUT R35, R27, 0x10, RZ, 0xfc, !PT ;  /* 0x000000101b237812 */ /* 0x000fe200078efcff */
[----:B------:R-:W-:Y:S01]  /*0b60*/  IMAD.HI.U32 R7, R8, R16, RZ ;  /* 0x0000001008077227 */ /* 0x000fe200078e00ff */
[C---:B------:R-:W-:Y:S02]  /*0b70*/  ISETP.GT.U32.AND P2, PT, R3.reuse, R10, PT ;  /* 0x0000000a0300720c */ /* 0x040fe40003f44070 */
[----:B------:R-:W-:Y:S01]  /*0b80*/  IABS R62, R37 ;  /* 0x00000025003e7213 */ /* 0x000fe20000000000 */
[----:B------:R-:W-:Y:S01]  /*0b90*/  @!P0 IMAD.IADD R6, R6, 0x1, -R15 ;  /* 0x0000000106068824 */ /* 0x000fe200078e0a0f */
[----:B------:R-:W-:Y:S01]  /*0ba0*/  ISETP.NE.AND P0, PT, R12, RZ, PT ;  /* 0x000000ff0c00720c */ /* 0x000fe20003f05270 */
[----:B------:R-:W-:Y:S01]  /*0bb0*/  IMAD R14, R3, R9, R14 ;  /* 0x00000009030e7224 */ /* 0x000fe200078e020e */
[----:B------:R-:W-:Y:S01]  /*0bc0*/  LOP3.LUT R9, R27, 0x32, RZ, 0xfc, !PT ;  /* 0x000000321b097812 */ /* 0x000fe200078efcff */
[----:B------:R-:W-:Y:S01]  /*0bd0*/  IMAD.MOV R7, RZ, RZ, -R7 ;  /* 0x000000ffff077224 */ /* 0x000fe200078e0a07 */
[----:B------:R-:W-:-:S02]  /*0be0*/  ISETP.GT.U32.AND P1, PT, R15, R6, PT ;  /* 0x000000060f00720c */ /* 0x000fc40003f24070 */
[C---:B------:R-:W-:Y:S01]  /*0bf0*/  ISETP.GT.U32.AND P5, PT, R3.reuse, R14, PT ;  /* 0x0000000e0300720c */ /* 0x040fe20003fa4070 */
[----:B------:R-:W-:Y:S01]  /*0c00*/  IMAD R16, R3, R7, R16 ;  /* 0x0000000703107224 */ /* 0x000fe200078e0210 */
[----:B------:R-:W-:Y:S01]  /*0c10*/  IABS R26, R9 ;  /* 0x00000009001a7213 */ /* 0x000fe20000000000 */
[----:B------:R-:W-:Y:S01]  /*0c20*/  @!P2 IMAD.IADD R10, R10, 0x1, -R3 ;  /* 0x000000010a0aa824 */ /* 0x000fe200078e0a03 */
[----:B------:R-:W-:Y:S01]  /*0c30*/  LOP3.LUT R39, R27, 0xa, RZ, 0xfc, !PT ;  /* 0x0000000a1b277812 */ /* 0x000fe200078efcff */
[----:B------:R-:W-:Y:S01]  /*0c40*/  IMAD.HI.U32 R7, R8, R22, RZ ;  /* 0x0000001608077227 */ /* 0x000fe200078e00ff */
[C---:B------:R-:W-:Y:S02]  /*0c50*/  ISETP.GT.U32.AND P4, PT, R3.reuse, R16, PT ;  /* 0x000000100300720c */ /* 0x040fe40003f84070 */
[----:B------:R-:W-:Y:S01]  /*0c60*/  ISETP.GT.U32.AND P2, PT, R3, R10, PT ;  /* 0x0000000a0300720c */ /* 0x000fe20003f44070 */
[----:B------:R-:W-:Y:S01]  /*0c70*/  IMAD.MOV R7, RZ, RZ, -R7 ;  /* 0x000000ffff077224 */ /* 0x000fe200078e0a07 */
[----:B------:R-:W-:Y:S01]  /*0c80*/  IABS R58, R35 ;  /* 0x00000023003a7213 */ /* 0x000fe20000000000 */
[----:B------:R-:W-:Y:S01]  /*0c90*/  @!P1 IMAD.IADD R6, R6, 0x1, -R15 ;  /* 0x0000000106069824 */ /* 0x000fe200078e0a0f */
[----:B------:R-:W-:Y:S01]  /*0ca0*/  ISETP.GE.AND P1, PT, R11, RZ, PT ;  /* 0x000000ff0b00720c */ /* 0x000fe20003f26270 */
[--C-:B------:R-:W-:Y:S01]  /*0cb0*/  @!P5 IMAD.IADD R14, R14, 0x1, -R3.reuse ;  /* 0x000000010e0ed824 */ /* 0x100fe200078e0a03 */
[----:B------:R-:W-:Y:S01]  /*0cc0*/  LOP3.LUT R11, R27, 0x30, RZ, 0xfc, !PT ;  /* 0x000000301b0b7812 */ /* 0x000fe200078efcff */
[----:B------:R-:W-:Y:S01]  /*0cd0*/  @!P6 IMAD.MOV R6, RZ, RZ, -R6 ;  /* 0x000000ffff06e224 */ /* 0x000fe200078e0a06 */
[----:B------:R-:W-:Y:S01]  /*0ce0*/  @!P0 LOP3.LUT R6, RZ, R12, RZ, 0x33, !PT ;  /* 0x0000000cff068212 */ /* 0x000fe200078e33ff */
[C---:B------:R-:W-:Y:S01]  /*0cf0*/  IMAD R22, R3.reuse, R7, R22 ;  /* 0x0000000703167224 */ /* 0x040fe200078e0216 */
[----:B------:R-:W-:Y:S01]  /*0d00*/  ISETP.GT.U32.AND P0, PT, R3, R14, PT ;  /* 0x0000000e0300720c */ /* 0x000fe20003f04070 */
[--C-:B------:R-:W-:Y:S01]  /*0d10*/  @!P4 IMAD.IADD R16, R16, 0x1, -R3.reuse ;  /* 0x000000011010c824 */ /* 0x100fe200078e0a03 */
[----:B------:R-:W-:Y:S01]  /*0d20*/  LOP3.LUT R7, R27, 0x34, RZ, 0xfc, !PT ;  /* 0x000000341b077812 */ /* 0x000fe200078efcff */
[--C-:B------:R-:W-:Y:S01]  /*0d30*/  @!P2 IMAD.IADD R10, R10, 0x1, -R3.reuse ;  /* 0x000000010a0aa824 */ /* 0x100fe200078e0a03 */
[----:B------:R-:W-:Y:S01]  /*0d40*/  IABS R28, R11 ;  /* 0x0000000b001c7213 */ /* 0x000fe20000000000 */
[----:B------:R-:W-:Y:S01]  /*0d50*/  IMAD R6, R6, UR4, RZ ;  /* 0x0000000406067c24 */ /* 0x000fe2000f8e02ff */
[----:B------:R-:W-:Y:S01]  /*0d60*/  ISETP.GT.U32.AND P2, PT, R3, R16, PT ;  /* 0x000000100300720c */ /* 0x000fe20003f44070 */
[----:B------:R-:W-:Y:S01]  /*0d70*/  IMAD.MOV.U32 R12, RZ, RZ, R10 ;  /* 0x000000ffff0c7224 */ /* 0x000fe200078e000a */
[----:B------:R-:W-:Y:S01]  /*0d80*/  ISETP.GE.AND P4, PT, R7, RZ, PT ;  /* 0x000000ff0700720c */ /* 0x000fe20003f86270 */
[----:B------:R-:W-:Y:S01]  /*0d90*/  IMAD.HI.U32 R10, R8, R28, RZ ;  /* 0x0000001c080a7227 */ /* 0x000fe200078e00ff */
[----:B------:R-:W-:Y:S01]  /*0da0*/  IABS R7, R7 ;  /* 0x0000000700077213 */ /* 0x000fe20000000000 */
[----:B------:R-:W-:Y:S01]  /*0db0*/  ULDC UR4, c[0x0][0x240] ;  /* 0x0000900000047ab9 */ /* 0x000fe20000000800 */
[----:B------:R-:W-:Y:S01]  /*0dc0*/  ISETP.GE.AND P6, PT, R19, RZ, PT ;  /* 0x000000ff1300720c */ /* 0x000fe20003fc6270 */
[----:B------:R-:W-:Y:S01]  /*0dd0*/  @!P0 IMAD.IADD R14, R14, 0x1, -R3 ;  /* 0x000000010e0e8824 */ /* 0x000fe200078e0a03 */
[----:B------:R-:W-:Y:S01]  /*0de0*/  ISETP.GE.AND P0, PT, R11, RZ, PT ;  /* 0x000000ff0b00720c */ /* 0x000fe20003f06270 */
[----:B------:R-:W-:Y:S01]  /*0df0*/  IMAD.MOV.U32 R11, RZ, RZ, R7 ;  /* 0x000000ffff0b7224 */ /* 0x000fe200078e0007 */
[----:B------:R-:W-:Y:S01]  /*0e00*/  LOP3.LUT R15, R27, 0x2c, RZ, 0xfc, !PT ;  /* 0x0000002c1b0f7812 */ /* 0x000fe200078efcff */
[----:B------:R-:W-:Y:S01]  /*0e10*/  @!P3 IMAD.MOV R12, RZ, RZ, -R12 ;  /* 0x000000ffff0cb224 */ /* 0x000fe200078e0a0c */
[----:B------:R-:W-:Y:S01]  /*0e20*/  ISETP.GE.AND P3, PT, R9, RZ, PT ;  /* 0x000000ff0900720c */ /* 0x000fe20003f66270 */
[----:B------:R-:W-:Y:S01]  /*0e30*/  @!P2 IMAD.IADD R16, R16, 0x1, -R3 ;  /* 0x000000011010a824 */ /* 0x000fe200078e0a03 */
[----:B------:R-:W-:Y:S01]  /*0e40*/  ISETP.GT.U32.AND P2, PT, R3, R22, PT ;  /* 0x000000160300720c */ /* 0x000fe20003f44070 */
[----:B------:R-:W-:Y:S01]  /*0e50*/  IMAD.HI.U32 R7, R8, R11, RZ ;  /* 0x0000000b08077227 */ /* 0x000fe200078e00ff */
[----:B------:R-:W-:-:S02]  /*0e60*/  IABS R30, R15 ;  /* 0x0000000f001e7213 */ /* 0x000fc40000000000 */
[----:B------:R-:W-:Y:S01]  /*0e70*/  ISETP.GE.AND P5, PT, R21, RZ, PT ;  /* 0x000000ff1500720c */ /* 0x000fe20003fa6270 */
[----:B------:R-:W-:Y:S01]  /*0e80*/  IMAD.MOV R24, RZ, RZ, -R7 ;  /* 0x000000ffff187224 */ /* 0x000fe200078e0a07 */
[C---:B------:R-:W-:Y:S01]  /*0e90*/  LOP3.LUT R19, R27.reuse, 0x28, RZ, 0xfc, !PT ;  /* 0x000000281b137812 */ /* 0x040fe200078efcff */
[----:B------:R-:W-:Y:S01]  /*0ea0*/  IMAD.MOV R7, RZ, RZ, -R10 ;  /* 0x000000ffff077224 */ /* 0x000fe200078e0a0a */
[----:B------:R-:W-:Y:S01]  /*0eb0*/  LOP3.LUT R21, R27, 0x26, RZ, 0xfc, !PT ;  /* 0x000000261b157812 */ /* 0x000fe200078efcff */
[----:B------:R-:W-:Y:S01]  /*0ec0*/  IMAD.HI.U32 R9, R8, R26, RZ ;  /* 0x0000001a08097227 */ /* 0x000fe200078e00ff */
[----:B------:R-:W-:Y:S02]  /*0ed0*/  IABS R34, R19 ;  /* 0x0000001300227213 */ /* 0x000fe40000000000 */
[----:B------:R-:W-:Y:S01]  /*0ee0*/  IABS R64, R39 ;  /* 0x0000002700407213 */ /* 0x000fe20000000000 */
[----:B------:R-:W-:Y:S01]  /*0ef0*/  IMAD R10, R3, R24, R11 ;  /* 0x00000018030a7224 */ /* 0x000fe200078e020b */
[----:B------:R-:W-:Y:S01]  /*0f00*/  IABS R11, R21 ;  /* 0x00000015000b7213 */ /* 0x000fe20000000000 */
[----:B------:R-:W-:Y:S01]  /*0f10*/  IMAD.MOV R9, RZ, RZ, -R9 ;  /* 0x000000ffff097224 */ /* 0x000fe200078e0a09 */
[----:B------:R-:W-:Y:S01]  /*0f20*/  LOP3.LUT R41, R27, 0x8, RZ, 0xfc, !PT ;  /* 0x000000081b297812 */ /* 0x000fe200078efcff */
[----:B------:R-:W-:Y:S01]  /*0f30*/  @!P2 IMAD.IADD R22, R22, 0x1, -R3 ;  /* 0x000000011616a824 */ /* 0x000fe200078e0a03 */
[C---:B------:R-:W-:Y:S01]  /*0f40*/  ISETP.GT.U32.AND P2, PT, R3.reuse, R10, PT ;  /* 0x0000000a0300720c */ /* 0x040fe20003f44070 */
[C---:B------:R-:W-:Y:S01]  /*0f50*/  IMAD R26, R3.reuse, R9, R26 ;  /* 0x00000009031a7224 */ /* 0x040fe200078e021a */
[----:B------:R-:W-:Y:S01]  /*0f60*/  IABS R66, R41 ;  /* 0x0000002900427213 */ /* 0x000fe20000000000 */
[----:B------:R-:W-:Y:S01]  /*0f70*/  @!P1 IMAD.MOV R14, RZ, RZ, -R14 ;  /* 0x000000ffff0e9224 */ /* 0x000fe200078e0a0e */
[C---:B------:R-:W-:Y:S01]  /*0f80*/  ISETP.GT.U32.AND P1, PT, R3.reuse, R22, PT ;  /* 0x000000160300720c */ /* 0x040fe20003f24070 */
[----:B------:R-:W-:Y:S01]  /*0f90*/  @!P6 IMAD.MOV R16, RZ, RZ, -R16 ;  /* 0x000000ffff10e224 */ /* 0x000fe200078e0a10 */
[C---:B------:R-:W-:Y:S01]  /*0fa0*/  ISETP.GT.U32.AND P6, PT, R3.reuse, R26, PT ;  /* 0x0000001a0300720c */ /* 0x040fe20003fc4070 */
[----:B------:R-:W-:Y:S01]  /*0fb0*/  IMAD R28, R3, R7, R28 ;  /* 0x00000007031c7224 */ /* 0x000fe200078e021c */
[C---:B------:R-:W-:Y:S01]  /*0fc0*/  LOP3.LUT R43, R27.reuse, 0x6, RZ, 0xfc, !PT ;  /* 0x000000061b2b7812 */ /* 0x040fe200078efcff */
[----:B------:R-:W-:Y:S01]  /*0fd0*/  IMAD.HI.U32 R7, R8, R30, RZ ;  /* 0x0000001e08077227 */ /* 0x000fe200078e00ff */
[----:B------:R-:W-:-:S02]  /*0fe0*/  LOP3.LUT R45, R27, 0x4, RZ, 0xfc, !PT ;  /* 0x000000041b2d7812 */ /* 0x000fc400078efcff */
[----:B------:R-:W-:Y:S01]  /*0ff0*/  IABS R68, R43 ;  /* 0x0000002b00447213 */ /* 0x000fe20000000000 */
[----:B------:R-:W-:Y:S01]  /*1000*/  IMAD.MOV R7, RZ, RZ, -R7 ;  /* 0x000000ffff077224 */ /* 0x000fe200078e0a07 */
[----:B------:R-:W-:Y:S01]  /*1010*/  IABS R70, R45 ;  /* 0x0000002d00467213 */ /* 0x000fe20000000000 */
[--C-:B------:R-:W-:Y:S01]  /*1020*/  @!P2 IMAD.IADD R10, R10, 0x1, -R3.reuse ;  /* 0x000000010a0aa824 */ /* 0x100fe200078e0a03 */
[----:B------:R-:W-:Y:S01]  /*1030*/  LOP3.LUT R47, R27, 0x2, RZ, 0xfc, !PT ;  /* 0x000000021b2f7812 */ /* 0x000fe200078efcff */
[C---:B------:R-:W-:Y:S01]  /*1040*/  IMAD R30, R3.reuse, R7, R30 ;  /* 0x00000007031e7224 */ /* 0x040fe200078e021e */
[----:B------:R-:W-:Y:S01]  /*1050*/  IABS R25, R27 ;  /* 0x0000001b00197213 */ /* 0x000fe20000000000 */
[--C-:B------:R-:W-:Y:S01]  /*1060*/  @!P1 IMAD.IADD R22, R22, 0x1, -R3.reuse ;  /* 0x0000000116169824 */ /* 0x100fe200078e0a03 */
[C---:B------:R-:W-:Y:S01]  /*1070*/  ISETP.GT.U32.AND P2, PT, R3.reuse, R10, PT ;  /* 0x0000000a0300720c */ /* 0x040fe20003f44070 */
[----:B------:R-:W-:Y:S01]  /*1080*/  @!P6 IMAD.IADD R26, R26, 0x1, -R3 ;  /* 0x000000011a1ae824 */ /* 0x000fe200078e0a03 */
[C---:B------:R-:W-:Y:S01]  /*1090*/  ISETP.GT.U32.AND P1, PT, R3.reuse, R28, PT ;  /* 0x0000001c0300720c */ /* 0x040fe20003f24070 */
[----:B------:R-:W-:Y:S01]  /*10a0*/  @!P5 IMAD.MOV R22, RZ, RZ, -R22 ;  /* 0x000000ffff16d224 */ /* 0x000fe200078e0a16 */
[C---:B------:R-:W-:Y:S01]  /*10b0*/  ISETP.GT.U32.AND P5, PT, R3.reuse, R30, PT ;  /* 0x0000001e0300720c */ /* 0x040fe20003fa4070 */
[----:B------:R-:W-:Y:S01]  /*10c0*/  IMAD.HI.U32 R9, R8, R32, RZ ;  /* 0x0000002008097227 */ /* 0x000fe200078e00ff */
[----:B------:R-:W-:-:S02]  /*10d0*/  ISETP.GT.U32.AND P6, PT, R3, R26, PT ;  /* 0x0000001a0300720c */ /* 0x000fc40003fc4070 */
[----:B------:R-:W-:Y:S01]  /*10e0*/  IABS R72, R47 ;  /* 0x0000002f00487213 */ /* 0x000fe20000000000 */
[----:B------:R-:W-:-:S04]  /*10f0*/  IMAD.HI.U32 R7, R8, R34, RZ ;  /* 0x0000002208077227 */ /* 0x000fc800078e00ff */
[----:B------:R-:W-:Y:S02]  /*1100*/  IMAD.MOV R9, RZ, RZ, -R9 ;  /* 0x000000ffff097224 */ /* 0x000fe400078e0a09 */
[----:B------:R-:W-:Y:S02]  /*1110*/  IMAD.MOV R7, RZ, RZ, -R7 ;  /* 0x000000ffff077224 */ /* 0x000fe400078e0a07 */
[--C-:B------:R-:W-:Y:S02]  /*1120*/  @!P2 IMAD.IADD R10, R10, 0x1, -R3.reuse ;  /* 0x000000010a0aa824 */ /* 0x100fe400078e0a03 */
[C---:B------:R-:W-:Y:S02]  /*1130*/  IMAD R32, R3.reuse, R9, R32 ;  /* 0x0000000903207224 */ /* 0x040fe400078e0220 */
[C---:B------:R-:W-:Y:S02]  /*1140*/  IMAD R34, R3.reuse, R7, R34 ;  /* 0x0000000703227224 */ /* 0x040fe400078e0222 */
[----:B------:R-:W-:Y:S01]  /*1150*/  IMAD.MOV.U32 R24, RZ, RZ, R10 ;  /* 0x000000ffff187224 */ /* 0x000fe200078e000a */
[----:B------:R-:W-:Y:S01]  /*1160*/  ISETP.GT.U32.AND P2, PT, R3, R32, PT ;  /* 0x000000200300720c */ /* 0x000fe20003f44070 */
[--C-:B------:R-:W-:Y:S01]  /*1170*/  @!P5 IMAD.IADD R30, R30, 0x1, -R3.reuse ;  /* 0x000000011e1ed824 */ /* 0x100fe200078e0a03 */
[----:B------:R-:W-:Y:S01]  /*1180*/  ISETP.GE.AND P5, PT, R15, RZ, PT ;  /* 0x000000ff0f00720c */ /* 0x000fe20003fa6270 */
[----:B------:R-:W-:Y:S01]  /*1190*/  @!P6 IMAD.IADD R26, R26, 0x1, -R3 ;  /* 0x000000011a1ae824 */ /* 0x000fe200078e0a03 */
[C---:B------:R-:W-:Y:S01]  /*11a0*/  ISETP.GT.U32.AND P6, PT, R3.reuse, R34, PT ;  /* 0x000000220300720c */ /* 0x040fe20003fc4070 */
[----:B------:R-:W-:Y:S01]  /*11b0*/  @!P4 IMAD.MOV R24, RZ, RZ, -R24 ;  /* 0x000000ffff18c224 */ /* 0x000fe200078e0a18 */
[----:B------:R-:W-:Y:S01]  /*11c0*/  ISETP.GT.U32.AND P4, PT, R3, R30, PT ;  /* 0x0000001e0300720c */ /* 0x000fe20003f84070 */
[----:B------:R-:W-:Y:S01]  /*11d0*/  IMAD.HI.U32 R7, R8, R11, RZ ;  /* 0x0000000b08077227 */ /* 0x000fe200078e00ff */
[----:B------:R-:W-:-:S03]  /*11e0*/  LOP3.LUT R15, R27, 0x16, RZ, 0xfc, !PT ;  /* 0x000000161b0f7812 */ /* 0x000fc600078efcff */
[----:B------:R-:W-:Y:S01]  /*11f0*/  @!P1 IMAD.IADD R28, R28, 0x1, -R3 ;  /* 0x000000011c1c9824 */ /* 0x000fe200078e0a03 */
[----:B------:R-:W-:Y:S01]  /*1200*/  IABS R52, R15 ;  /* 0x0000000f00347213 */ /* 0x000fe20000000000 */
[----:B------:R-:W-:-:S03]  /*1210*/  IMAD.HI.U32 R9, R8, R38, RZ ;  /* 0x0000002608097227 */ /* 0x000fc600078e00ff */
[----:B------:R-:W-:Y:S01]  /*1220*/  ISETP.GT.U32.AND P1, PT, R3, R28, PT ;  /* 0x0000001c0300720c */ /* 0x000fe20003f24070 */
[----:B------:R-:W-:Y:S01]  /*1230*/  IMAD.MOV R10, RZ, RZ, -R7 ;  /* 0x000000ffff0a7224 */ /* 0x000fe200078e0a07 */
[----:B------:R-:W-:Y:S01]  /*1240*/  LOP3.LUT R7, R27, 0x22, RZ, 0xfc, !PT ;  /* 0x000000221b077812 */ /* 0x000fe200078efcff */
[----:B------:R-:W-:Y:S02]  /*1250*/  IMAD.MOV R9, RZ, RZ, -R9 ;  /* 0x000000ffff097224 */ /* 0x000fe400078e0a09 */
[----:B------:R-:W-:Y:S01]  /*1260*/  IMAD R10, R3, R10, R11 ;  /* 0x0000000a030a7224 */ /* 0x000fe200078e020b */
[----:B------:R-:W-:Y:S01]  /*1270*/  IABS R40, R7 ;  /* 0x0000000700287213 */ /* 0x000fe20000000000 */
[--C-:B------:R-:W-:Y:S01]  /*1280*/  @!P2 IMAD.IADD R32, R32, 0x1, -R3.reuse ;  /* 0x000000012020a824 */ /* 0x100fe200078e0a03 */
[----:B------:R-:W-:Y:S01]  /*1290*/  LOP3.LUT R11, R27, 0x20, RZ, 0xfc, !PT ;  /* 0x000000201b0b7812 */ /* 0x000fe200078efcff */
[----:B------:R-:W-:Y:S01]  /*12a0*/  IMAD R38, R3, R9, R38 ;  /* 0x0000000903267224 */ /* 0x000fe200078e0226 */
[----:B------:R-:W-:Y:S01]  /*12b0*/  ISETP.GE.AND P2, PT, R19, RZ, PT ;  /* 0x000000ff1300720c */ /* 0x000fe20003f46270 */
[--C-:B------:R-:W-:Y:S01]  /*12c0*/  @!P6 IMAD.IADD R34, R34, 0x1, -R3.reuse ;  /* 0x000000012222e824 */ /* 0x100fe200078e0a03 */
[C---:B------:R-:W-:Y:S01]  /*12d0*/  ISETP.GT.U32.AND P6, PT, R3.reuse, R32, PT ;  /* 0x000000200300720c */ /* 0x040fe20003fc4070 */
[--C-:B------:R-:W-:Y:S01]  /*12e0*/  @!P4 IMAD.IADD R30, R30, 0x1, -R3.reuse ;  /* 0x000000011e1ec824 */ /* 0x100fe200078e0a03 */
[C---:B------:R-:W-:Y:S01]  /*12f0*/  ISETP.GT.U32.AND P4, PT, R3.reuse, R10, PT ;  /* 0x0000000a0300720c */ /* 0x040fe20003f84070 */
[----:B------:R-:W-:Y:S01]  /*1300*/  @!P3 IMAD.MOV R26, RZ, RZ, -R26 ;  /* 0x000000ffff1ab224 */ /* 0x000fe200078e0a1a */
[C---:B------:R-:W-:Y:S01]  /*1310*/  ISETP.GT.U32.AND P3, PT, R3.reuse, R34, PT ;  /* 0x000000220300720c */ /* 0x040fe20003f64070 */
[----:B------:R-:W-:Y:S01]  /*1320*/  @!P5 IMAD.MOV R30, RZ, RZ, -R30 ;  /* 0x000000ffff1ed224 */ /* 0x000fe200078e0a1e */
[----:B------:R-:W-:Y:S01]  /*1330*/  ISETP.GT.U32.AND P5, PT, R3, R38, PT ;  /* 0x000000260300720c */ /* 0x000fe20003fa4070 */
[----:B------:R-:W-:Y:S01]  /*1340*/  @!P1 IMAD.IADD R28, R28, 0x1, -R3 ;  /* 0x000000011c1c9824 */ /* 0x000fe200078e0a03 */
[----:B------:R-:W-:-:S02]  /*1350*/  ISETP.GE.AND P1, PT, R17, RZ, PT ;  /* 0x000000ff1100720c */ /* 0x000fc40003f26270 */
[----:B------:R-:W-:Y:S01]  /*1360*/  IABS R42, R11 ;  /* 0x0000000b002a7213 */ /* 0x000fe20000000000 */
[----:B------:R-:W-:Y:S01]  /*1370*/  @!P0 IMAD.MOV R28, RZ, RZ, -R28 ;  /* 0x000000ffff1c8224 */ /* 0x000fe200078e0a1c */
[----:B------:R-:W-:Y:S01]  /*1380*/  ISETP.GE.AND P0, PT, R21, RZ, PT ;  /* 0x000000ff1500720c */ /* 0x000fe20003f06270 */
[--C-:B------:R-:W-:Y:S01]  /*1390*/  @!P6 IMAD.IADD R32, R32, 0x1, -R3.reuse ;  /* 0x000000012020e824 */ /* 0x100fe200078e0a03 */
[----:B------:R-:W-:Y:S01]  /*13a0*/  ISETP.GE.AND P6, PT, R23, RZ, PT ;  /* 0x000000ff1700720c */ /* 0x000fe20003fc6270 */
[--C-:B------:R-:W-:Y:S01]  /*13b0*/  @!P4 IMAD.IADD R10, R10, 0x1, -R3.reuse ;  /* 0x000000010a0ac824 */ /* 0x100fe200078e0a03 */
[----:B------:R-:W-:Y:S01]  /*13c0*/  ISETP.GE.AND P4, PT, R11, RZ, PT ;  /* 0x000000ff0b00720c */ /* 0x000fe20003f86270 */
[--C-:B------:R-:W-:Y:S01]  /*13d0*/  @!P3 IMAD.IADD R34, R34, 0x1, -R3.reuse ;  /* 0x000000012222b824 */ /* 0x100fe200078e0a03 */
[----:B------:R-:W-:Y:S01]  /*13e0*/  ISETP.GE.AND P3, PT, R7, RZ, PT ;  /* 0x000000ff0700720c */ /* 0x000fe20003f66270 */
[----:B------:R-:W-:Y:S01]  /*13f0*/  @!P5 IMAD.IADD R38, R38, 0x1, -R3 ;  /* 0x000000012626d824 */ /* 0x000fe200078e0a03 */
[----:B------:R-:W-:Y:S01]  /*1400*/  ISETP.GT.U32.AND P5, PT, R3, R10, PT ;  /* 0x0000000a0300720c */ /* 0x000fe20003fa4070 */
[----:B------:R-:W-:Y:S01]  /*1410*/  IMAD.HI.U32 R7, R8, R40, RZ ;  /* 0x0000002808077227 */ /* 0x000fe200078e00ff */
[----:B------:R-:W-:-:S02]  /*1420*/  LOP3.LUT R11, R27, 0x18, RZ, 0xfc, !PT ;  /* 0x000000181b0b7812 */ /* 0x000fc400078efcff */
[----:B------:R-:W-:Y:S01]  /*1430*/  LOP3.LUT R17, R27, 0x14, RZ, 0xfc, !PT ;  /* 0x000000141b117812 */ /* 0x000fe200078efcff */
[----:B------:R-:W-:Y:S01]  /*1440*/  @!P1 IMAD.MOV R32, RZ, RZ, -R32 ;  /* 0x000000ffff209224 */ /* 0x000fe200078e0a20 */
[----:B------:R-:W-:Y:S01]  /*1450*/  ISETP.GT.U32.AND P1, PT, R3, R38, PT ;  /* 0x000000260300720c */ /* 0x000fe20003f24070 */
[----:B------:R-:W-:Y:S01]  /*1460*/  IMAD.MOV R7, RZ, RZ, -R7 ;  /* 0x000000ffff077224 */ /* 0x000fe200078e0a07 */
[----:B------:R-:W-:Y:S01]  /*1470*/  IABS R50, R11 ;  /* 0x0000000b00327213 */ /* 0x000fe20000000000 */
[----:B------:R-:W-:Y:S01]  /*1480*/  IMAD.HI.U32 R9, R8, R42, RZ ;  /* 0x0000002a08097227 */ /* 0x000fe200078e00ff */
[----:B------:R-:W-:-:S03]  /*1490*/  IABS R54, R17 ;  /* 0x0000001100367213 */ /* 0x000fc60000000000 */
[----:B------:R-:W-:Y:S01]  /*14a0*/  IMAD R40, R3, R7, R40 ;  /* 0x0000000703287224 */ /* 0x000fe200078e0228 */
[----:B------:R-:W-:Y:S01]  /*14b0*/  LOP3.LUT R7, R27, 0x1c, RZ, 0xfc, !PT ;  /* 0x0000001c1b077812 */ /* 0x000fe200078efcff */
[----:B------:R-:W-:Y:S02]  /*14c0*/  IMAD.MOV R9, RZ, RZ, -R9 ;  /* 0x000000ffff097224 */ /* 0x000fe400078e0a09 */
[--C-:B------:R-:W-:Y:S01]  /*14d0*/  @!P5 IMAD.IADD R10, R10, 0x1, -R3.reuse ;  /* 0x000000010a0ad824 */ /* 0x100fe200078e0a03 */
[C---:B------:R-:W-:Y:S01]  /*14e0*/  ISETP.GT.U32.AND P5, PT, R3.reuse, R40, PT ;  /* 0x000000280300720c */ /* 0x040fe20003fa4070 */
[----:B------:R-:W-:Y:S01]  /*14f0*/  IMAD R42, R3, R9, R42 ;  /* 0x00000009032a7224 */ /* 0x000fe200078e022a */
[----:B------:R-:W-:Y:S01]  /*1500*/  IABS R46, R7 ;  /* 0x00000007002e7213 */ /* 0x000fe20000000000 */
[----:B------:R-:W-:Y:S01]  /*1510*/  @!P1 IMAD.IADD R38, R38, 0x1, -R3 ;  /* 0x0000000126269824 */ /* 0x000fe200078e0a03 */
[----:B------:R-:W-:Y:S01]  /*1520*/  LOP3.LUT R9, R27, 0x1a, RZ, 0xfc, !PT ;  /* 0x0000001a1b097812 */ /* 0x000fe200078efcff */
[----:B------:R-:W-:Y:S01]  /*1530*/  @!P2 IMAD.MOV R34, RZ, RZ, -R34 ;  /* 0x000000ffff22a224 */ /* 0x000fe200078e0a22 */
[----:B------:R-:W-:Y:S01]  /*1540*/  ISETP.GE.AND P2, PT, R7, RZ, PT ;  /* 0x000000ff0700720c */ /* 0x000fe20003f46270 */
[----:B------:R-:W-:Y:S01]  /*1550*/  @!P6 IMAD.MOV R38, RZ, RZ, -R38 ;  /* 0x000000ffff26e224 */ /* 0x000fe200078e0a26 */
[----:B------:R-:W-:Y:S01]  /*1560*/  ISETP.GT.U32.AND P6, PT, R3, R42, PT ;  /* 0x0000002a0300720c */ /* 0x000fe20003fc4070 */
[----:B------:R-:W-:Y:S01]  /*1570*/  IMAD.HI.U32 R7, R8, R46, RZ ;  /* 0x0000002e08077227 */ /* 0x000fe200078e00ff */
[----:B------:R-:W-:-:S02]  /*1580*/  IABS R48, R9 ;  /* 0x0000000900307213 */ /* 0x000fc40000000000 */
[----:B------:R-:W-:Y:S01]  /*1590*/  ISETP.GE.AND P1, PT, R9, RZ, PT ;  /* 0x000000ff0900720c */ /* 0x000fe20003f26270 */
[----:B------:R-:W-:Y:S02]  /*15a0*/  @!P5 IMAD.IADD R40, R40, 0x1, -R3 ;  /* 0x000000012828d824 */ /* 0x000fe400078e0a03 */
[----:B------:R-:W-:Y:S02]  /*15b0*/  IMAD.MOV R7, RZ, RZ, -R7 ;  /* 0x000000ffff077224 */ /* 0x000fe400078e0a07 */
[----:B------:R-:W-:Y:S01]  /*15c0*/  IMAD.HI.U32 R9, R8, R48, RZ ;  /* 0x0000003008097227 */ /* 0x000fe200078e00ff */
[----:B------:R-:W-:-:S03]  /*15d0*/  ISETP.GT.U32.AND P5, PT, R3, R40, PT ;  /* 0x000000280300720c */ /* 0x000fc60003fa4070 */
[----:B------:R-:W-:Y:S02]  /*15e0*/  @!P6 IMAD.IADD R42, R42, 0x1, -R3 ;  /* 0x000000012a2ae824 */ /* 0x000fe400078e0a03 */
[C---:B------:R-:W-:Y:S02]  /*15f0*/  IMAD R46, R3.reuse, R7, R46 ;  /* 0x00000007032e7224 */ /* 0x040fe400078e022e */
[----:B------:R-:W-:Y:S01]  /*1600*/  IMAD.MOV R9, RZ, RZ, -R9 ;  /* 0x000000ffff097224 */ /* 0x000fe200078e0a09 */
[----:B------:R-:W-:Y:S01]  /*1610*/  ISETP.GT.U32.AND P6, PT, R3, R42, PT ;  /* 0x0000002a0300720c */ /* 0x000fe20003fc4070 */
[----:B------:R-:W-:-:S04]  /*1620*/  IMAD.HI.U32 R7, R8, R50, RZ ;  /* 0x0000003208077227 */ /* 0x000fc800078e00ff */
[----:B------:R-:W-:Y:S02]  /*1630*/  IMAD.MOV.U32 R36, RZ, RZ, R10 ;  /* 0x000000ffff247224 */ /* 0x000fe400078e000a */
[C---:B------:R-:W-:Y:S02]  /*1640*/  IMAD R48, R3.reuse, R9, R48 ;  /* 0x0000000903307224 */ /* 0x040fe400078e0230 */
[----:B------:R-:W-:Y:S01]  /*1650*/  @!P5 IMAD.IADD R40, R40, 0x1, -R3 ;  /* 0x000000012828d824 */ /* 0x000fe200078e0a03 */
[C---:B------:R-:W-:Y:S01]  /*1660*/  ISETP.GT.U32.AND P5, PT, R3.reuse, R46, PT ;  /* 0x0000002e0300720c */ /* 0x040fe20003fa4070 */
[----:B------:R-:W-:Y:S02]  /*1670*/  IMAD.MOV R10, RZ, RZ, -R7 ;  /* 0x000000ffff0a7224 */ /* 0x000fe400078e0a07 */
[----:B------:R-:W-:Y:S01]  /*1680*/  @!P3 IMAD.MOV R40, RZ, RZ, -R40 ;  /* 0x000000ffff28b224 */ /* 0x000fe200078e0a28 */
[C---:B------:R-:W-:Y:S01]  /*1690*/  ISETP.GT.U32.AND P3, PT, R3.reuse, R48, PT ;  /* 0x000000300300720c */ /* 0x040fe20003f64070 */
[----:B------:R-:W-:-:S02]  /*16a0*/  IMAD R50, R3, R10, R50 ;  /* 0x0000000a03327224 */ /* 0x000fc400078e0232 */
[----:B------:R-:W-:Y:S02]  /*16b0*/  @!P6 IMAD.IADD R42, R42, 0x1, -R3 ;  /* 0x000000012a2ae824 */ /* 0x000fe400078e0a03 */
[----:B------:R-:W-:Y:S01]  /*16c0*/  @!P0 IMAD.MOV R36, RZ, RZ, -R36 ;  /* 0x000000ffff248224 */ /* 0x000fe200078e0a24 */
[----:B------:R-:W-:Y:S01]  /*16d0*/  ISETP.GT.U32.AND P6, PT, R3, R50, PT ;  /* 0x000000320300720c */ /* 0x000fe20003fc4070 */
[----:B------:R-:W-:Y:S01]  /*16e0*/  IMAD.HI.U32 R7, R8, R54, RZ ;  /* 0x0000003608077227 */ /* 0x000fe200078e00ff */
[----:B------:R-:W-:Y:S02]  /*16f0*/  ISETP.GE.AND P0, PT, R11, RZ, PT ;  /* 0x000000ff0b00720c */ /* 0x000fe40003f06270 */
[----:B------:R-:W-:Y:S01]  /*1700*/  LOP3.LUT R11, R27, 0x12, RZ, 0xfc, !PT ;  /* 0x000000121b0b7812 */ /* 0x000fe200078efcff */
[----:B------:R-:W-:Y:S02]  /*1710*/  IMAD.MOV R7, RZ, RZ, -R7 ;  /* 0x000000ffff077224 */ /* 0x000fe400078e0a07 */
[----:B------:R-:W-:Y:S01]  /*1720*/  @!P3 IMAD.IADD R48, R48, 0x1, -R3 ;  /* 0x000000013030b824 */ /* 0x000fe200078e0a03 */
[----:B------:R-:W-:Y:S01]  /*1730*/  IABS R56, R11 ;  /* 0x0000000b00387213 */ /* 0x000fe20000000000 */
[----:B------:R-:W-:-:S02]  /*1740*/  IMAD R54, R3, R7, R54 ;  /* 0x0000000703367224 */ /* 0x000fc400078e0236 */
[--C-:B------:R-:W-:Y:S01]  /*1750*/  @!P5 IMAD.IADD R46, R46, 0x1, -R3.reuse ;  /* 0x000000012e2ed824 */ /* 0x100fe200078e0a03 */
[C---:B------:R-:W-:Y:S01]  /*1760*/  ISETP.GT.U32.AND P3, PT, R3.reuse, R48, PT ;  /* 0x000000300300720c */ /* 0x040fe20003f64070 */
[----:B------:R-:W-:Y:S02]  /*1770*/  @!P6 IMAD.IADD R50, R50, 0x1, -R3 ;  /* 0x000000013232e824 */ /* 0x000fe400078e0a03 */
[C---:B------:R-:W-:Y:S01]  /*1780*/  IMAD.HI.U32 R7, R8.reuse, R56, RZ ;  /* 0x0000003808077227 */ /* 0x040fe200078e00ff */
[C---:B------:R-:W-:Y:S02]  /*1790*/  ISETP.GT.U32.AND P5, PT, R3.reuse, R46, PT ;  /* 0x0000002e0300720c */ /* 0x040fe40003fa4070 */
[----:B------:R-:W-:Y:S01]  /*17a0*/  ISETP.GT.U32.AND P6, PT, R3, R50, PT ;  /* 0x000000320300720c */ /* 0x000fe20003fc4070 */
[----:B------:R-:W-:Y:S02]  /*17b0*/  IMAD.MOV R7, RZ, RZ, -R7 ;  /* 0x000000ffff077224 */ /* 0x000fe400078e0a07 */
[----:B------:R-:W-:-:S04]  /*17c0*/  IMAD.HI.U32 R9, R8, R52, RZ ;  /* 0x0000003408097227 */ /* 0x000fc800078e00ff */
[C---:B------:R-:W-:Y:S02]  /*17d0*/  IMAD R56, R3.reuse, R7, R56 ;  /* 0x0000000703387224 */ /* 0x040fe400078e0238 */
[----:B------:R-:W-:Y:S01]  /*17e0*/  @!P3 IMAD.IADD R48, R48, 0x1, -R3 ;  /* 0x000000013030b824 */ /* 0x000fe200078e0a03 */
[C---:B------:R-:W-:Y:S01]  /*17f0*/  ISETP.GT.U32.AND P3, PT, R3.reuse, R54, PT ;  /* 0x000000360300720c */ /* 0x040fe20003f64070 */
[----:B------:R-:W-:Y:S02]  /*1800*/  IMAD.MOV R9, RZ, RZ, -R9 ;  /* 0x000000ffff097224 */ /* 0x000fe400078e0a09 */
[----:B------:R-:W-:Y:S01]  /*1810*/  @!P6 IMAD.IADD R50, R50, 0x1, -R3 ;  /* 0x000000013232e824 */ /* 0x000fe200078e0a03 */
[C---:B------:R-:W-:Y:S01]  /*1820*/  ISETP.GT.U32.AND P6, PT, R3.reuse, R56, PT ;  /* 0x000000380300720c */ /* 0x040fe20003fc4070 */
[----:B------:R-:W-:Y:S02]  /*1830*/  IMAD R52, R3, R9, R52 ;  /* 0x0000000903347224 */ /* 0x000fe400078e0234 */
[----:B------:R-:W-:-:S04]  /*1840*/  IMAD.HI.U32 R9, R8, R62, RZ ;  /* 0x0000003e08097227 */ /* 0x000fc800078e00ff */
[----:B------:R-:W-:Y:S02]  /*1850*/  IMAD.MOV R9, RZ, RZ, -R9 ;  /* 0x000000ffff097224 */ /* 0x000fe400078e0a09 */
[--C-:B------:R-:W-:Y:S02]  /*1860*/  @!P3 IMAD.IADD R54, R54, 0x1, -R3.reuse ;  /* 0x000000013636b824 */ /* 0x100fe400078e0a03 */
[--C-:B------:R-:W-:Y:S01]  /*1870*/  @!P5 IMAD.IADD R46, R46, 0x1, -R3.reuse ;  /* 0x000000012e2ed824 */ /* 0x100fe200078e0a03 */
[C---:B------:R-:W-:Y:S01]  /*1880*/  ISETP.GT.U32.AND P5, PT, R3.reuse, R52, PT ;  /* 0x000000340300720c */ /* 0x040fe20003fa4070 */
[----:B------:R-:W-:Y:S01]  /*1890*/  @!P6 IMAD.IADD R56, R56, 0x1, -R3 ;  /* 0x000000013838e824 */ /* 0x000fe200078e0a03 */
[----:B------:R-:W-:Y:S01]  /*18a0*/  ISETP.GT.U32.AND P6, PT, R3, R54, PT ;  /* 0x000000360300720c */ /* 0x000fe20003fc4070 */
[----:B------:R-:W-:-:S04]  /*18b0*/  IMAD.HI.U32 R7, R8, R58, RZ ;  /* 0x0000003a08077227 */ /* 0x000fc800078e00ff */
[----:B------:R-:W-:Y:S02]  /*18c0*/  IMAD R62, R3, R9, R62 ;  /* 0x00000009033e7224 */ /* 0x000fe400078e023e */
[----:B------:R-:W-:-:S04]  /*18d0*/  IMAD.HI.U32 R10, R8, R64, RZ ;  /* 0x00000040080a7227 */ /* 0x000fc800078e00ff */
[----:B------:R-:W-:Y:S02]  /*18e0*/  IMAD.MOV R7, RZ, RZ, -R7 ;  /* 0x000000ffff077224 */ /* 0x000fe400078e0a07 */
[----:B------:R-:W-:Y:S01]  /*18f0*/  @!P6 IMAD.IADD R54, R54, 0x1, -R3 ;  /* 0x000000013636e824 */ /* 0x000fe200078e0a03 */
[C---:B------:R-:W-:Y:S01]  /*1900*/  ISETP.GT.U32.AND P6, PT, R3.reuse, R62, PT ;  /* 0x0000003e0300720c */ /* 0x040fe20003fc4070 */
[----:B------:R-:W-:Y:S02]  /*1910*/  IMAD.MOV R10, RZ, RZ, -R10 ;  /* 0x000000ffff0a7224 */ /* 0x000fe400078e0a0a */
[C---:B------:R-:W-:Y:S02]  /*1920*/  IMAD R58, R3.reuse, R7, R58 ;  /* 0x00000007033a7224 */ /* 0x040fe400078e023a */
[----:B------:R-:W-:Y:S01]  /*1930*/  @!P4 IMAD.MOV R42, RZ, RZ, -R42 ;  /* 0x000000ffff2ac224 */ /* 0x000fe200078e0a2a */
[----:B------:R-:W-:Y:S01]  /*1940*/  ISETP.GT.U32.AND P4, PT, R3, R56, PT ;  /* 0x000000380300720c */ /* 0x000fe20003f84070 */
[----:B------:R-:W-:-:S04]  /*1950*/  IMAD.HI.U32 R7, R8, R66, RZ ;  /* 0x0000004208077227 */ /* 0x000fc800078e00ff */
[----:B------:R-:W-:Y:S02]  /*1960*/  IMAD R64, R3, R10, R64 ;  /* 0x0000000a03407224 */ /* 0x000fe400078e0240 */
[----:B------:R-:W-:Y:S02]  /*1970*/  IMAD.MOV R10, RZ, RZ, -R7 ;  /* 0x000000ffff0a7224 */ /* 0x000fe400078e0a07 */
[--C-:B------:R-:W-:Y:S01]  /*1980*/  @!P5 IMAD.IADD R52, R52, 0x1, -R3.reuse ;  /* 0x000000013434d824 */ /* 0x100fe200078e0a03 */
[----:B------:R-:W-:Y:S01]  /*1990*/  ISETP.GE.AND P5, PT, R15, RZ, PT ;  /* 0x000000ff0f00720c */ /* 0x000fe20003fa6270 */
[C---:B------:R-:W-:Y:S02]  /*19a0*/  IMAD R66, R3.reuse, R10, R66 ;  /* 0x0000000a03427224 */ /* 0x040fe400078e0242 */
[--C-:B------:R-:W-:Y:S01]  /*19b0*/  @!P6 IMAD.IADD R62, R62, 0x1, -R3.reuse ;  /* 0x000000013e3ee824 */ /* 0x100fe200078e0a03 */
[C---:B------:R-:W-:Y:S01]  /*19c0*/  ISETP.GT.U32.AND P3, PT, R3.reuse, R52, PT ;  /* 0x000000340300720c */ /* 0x040fe20003f64070 */
[----:B------:R-:W-:Y:S01]  /*19d0*/  @!P4 IMAD.IADD R56, R56, 0x1, -R3 ;  /* 0x000000013838c824 */ /* 0x000fe200078e0a03 */
[C---:B------:R-:W-:Y:S01]  /*19e0*/  ISETP.GT.U32.AND P6, PT, R3.reuse, R66, PT ;  /* 0x000000420300720c */ /* 0x040fe20003fc4070 */
[----:B------:R-:W-:Y:S01]  /*19f0*/  IMAD.HI.U32 R7, R8, R68, RZ ;  /* 0x0000004408077227 */ /* 0x000fe200078e00ff */
[----:B------:R-:W-:-:S03]  /*1a00*/  ISETP.GT.U32.AND P4, PT, R3, R64, PT ;  /* 0x000000400300720c */ /* 0x000fc60003f84070 */
[----:B------:R-:W-:Y:S02]  /*1a10*/  IMAD.MOV R7, RZ, RZ, -R7 ;  /* 0x000000ffff077224 */ /* 0x000fe400078e0a07 */
[----:B------:R-:W-:-:S04]  /*1a20*/  IMAD.HI.U32 R9, R8, R70, RZ ;  /* 0x0000004608097227 */ /* 0x000fc800078e00ff */
[C---:B------:R-:W-:Y:S02]  /*1a30*/  IMAD R68, R3.reuse, R7, R68 ;  /* 0x0000000703447224 */ /* 0x040fe400078e0244 */
[--C-:B------:R-:W-:Y:S01]  /*1a40*/  @!P3 IMAD.IADD R52, R52, 0x1, -R3.reuse ;  /* 0x000000013434b824 */ /* 0x100fe200078e0a03 */
[C---:B------:R-:W-:Y:S01]  /*1a50*/  ISETP.GT.U32.AND P3, PT, R3.reuse, R58, PT ;  /* 0x0000003a0300720c */ /* 0x040fe20003f64070 */
[--C-:B------:R-:W-:Y:S01]  /*1a60*/  @!P6 IMAD.IADD R66, R66, 0x1, -R3.reuse ;  /* 0x000000014242e824 */ /* 0x100fe200078e0a03 */
[----:B------:R-:W-:Y:S01]  /*1a70*/  ISETP.GT.U32.AND P6, PT, R3, R68, PT ;  /* 0x000000440300720c */ /* 0x000fe20003fc4070 */
[----:B------:R-:W-:Y:S01]  /*1a80*/  @!P4 IMAD.IADD R64, R64, 0x1, -R3 ;  /* 0x000000014040c824 */ /* 0x000fe200078e0a03 */
[----:B------:R-:W-:Y:S01]  /*1a90*/  ISETP.GE.AND P4, PT, R11, RZ, PT ;  /* 0x000000ff0b00720c */ /* 0x000fe20003f86270 */
[----:B------:R-:W-:Y:S01]  /*1aa0*/  IMAD.MOV R9, RZ, RZ, -R9 ;  /* 0x000000ffff097224 */ /* 0x000fe200078e0a09 */
[----:B------:R-:W-:Y:S01]  /*1ab0*/  LEA.HI R11, R0, R5, RZ, 0x1a ;  /* 0x00000005000b7211 */ /* 0x000fe200078fd0ff */
[----:B------:R-:W-:-:S04]  /*1ac0*/  IMAD.HI.U32 R10, R8, R72, RZ ;  /* 0x00000048080a7227 */ /* 0x000fc800078e00ff */
[C---:B------:R-:W-:Y:S02]  /*1ad0*/  VIADD R29, R11.reuse, 0x3e ;  /* 0x0000003e0b1d7836 */ /* 0x040fe40000000000 */
[----:B------:R-:W-:Y:S02]  /*1ae0*/  VIADD R33, R11, 0x1e ;  /* 0x0000001e0b217836 */ /* 0x000fe40000000000 */
[----:B------:R-:W-:Y:S02]  /*1af0*/  IMAD R70, R3, R9, R70 ;  /* 0x0000000903467224 */ /* 0x000fe400078e0246 */
[--C-:B------:R-:W-:Y:S01]  /*1b00*/  @!P3 IMAD.IADD R58, R58, 0x1, -R3.reuse ;  /* 0x000000013a3ab824 */ /* 0x100fe200078e0a03 */
[----:B------:R-:W-:Y:S01]  /*1b10*/  ISETP.GE.AND P3, PT, R17, RZ, PT ;  /* 0x000000ff1100720c */ /* 0x000fe20003f66270 */
[C---:B------:R-:W-:Y:S01]  /*1b20*/  VIADD R31, R11.reuse, 0x2e ;  /* 0x0000002e0b1f7836 */ /* 0x040fe20000000000 */
[----:B------:R-:W-:Y:S01]  /*1b30*/  IABS R17, R29 ;  /* 0x0000001d00117213 */ /* 0x000fe20000000000 */
[----:B------:R-:W-:Y:S01]  /*1b40*/  IMAD.MOV R10, RZ, RZ, -R10 ;  /* 0x000000ffff0a7224 */ /* 0x000fe200078e0a0a */
[----:B------:R-:W-:Y:S01]  /*1b50*/  IABS R21, R33 ;  /* 0x0000002100157213 */ /* 0x000fe20000000000 */
[----:B------:R-:W-:Y:S01]  /*1b60*/  VIADD R11, R11, 0xe ;  /* 0x0000000e0b0b7836 */ /* 0x000fe20000000000 */
[----:B------:R-:W-:Y:S01]  /*1b70*/  IABS R19, R31 ;  /* 0x0000001f00137213 */ /* 0x000fe20000000000 */
[----:B------:R-:W-:Y:S01]  /*1b80*/  @!P6 IMAD.IADD R68, R68, 0x1, -R3 ;  /* 0x000000014444e824 */ /* 0x000fe200078e0a03 */
[C---:B------:R-:W-:Y:S01]  /*1b90*/  ISETP.GT.U32.AND P6, PT, R3.reuse, R70, PT ;  /* 0x000000460300720c */ /* 0x040fe20003fc4070 */
[----:B------:R-:W-:Y:S01]  /*1ba0*/  IMAD R72, R3, R10, R72 ;  /* 0x0000000a03487224 */ /* 0x000fe200078e0248 */
[----:B------:R-:W-:Y:S01]  /*1bb0*/  IABS R23, R11 ;  /* 0x0000000b00177213 */ /* 0x000fe20000000000 */
[----:B------:R-:W-:-:S04]  /*1bc0*/  IMAD.HI.U32 R7, R8, R17, RZ ;  /* 0x0000001108077227 */ /* 0x000fc800078e00ff */
[----:B------:R-:W-:-:S04]  /*1bd0*/  IMAD.HI.U32 R10, R8, R21, RZ ;  /* 0x00000015080a7227 */ /* 0x000fc800078e00ff */
[----:B------:R-:W-:Y:S01]  /*1be0*/  @!P2 IMAD.MOV R46, RZ, RZ, -R46 ;  /* 0x000000ffff2ea224 */ /* 0x000fe200078e0a2e */
[C---:B------:R-:W-:Y:S01]  /*1bf0*/  ISETP.GT.U32.AND P2, PT, R3.reuse, R58, PT ;  /* 0x0000003a0300720c */ /* 0x040fe20003f44070 */
[----:B------:R-:W-:Y:S02]  /*1c00*/  IMAD.MOV R44, RZ, RZ, -R7 ;  /* 0x000000ffff2c7224 */ /* 0x000fe400078e0a07 */
[----:B------:R-:W-:Y:S01]  /*1c10*/  @!P1 IMAD.MOV R48, RZ, RZ, -R48 ;  /* 0x000000ffff309224 */ /* 0x000fe200078e0a30 */
[C---:B------:R-:W-:Y:S01]  /*1c20*/  ISETP.GT.U32.AND P1, PT, R3.reuse, R62, PT ;  /* 0x0000003e0300720c */ /* 0x040fe20003f24070 */
[----:B------:R-:W-:Y:S01]  /*1c30*/  @!P0 IMAD.MOV R50, RZ, RZ, -R50 ;  /* 0x000000ffff328224 */ /* 0x000fe200078e0a32 */
[C---:B------:R-:W-:Y:S01]  /*1c40*/  ISETP.GT.U32.AND P0, PT, R3.reuse, R64, PT ;  /* 0x000000400300720c */ /* 0x040fe20003f04070 */
[----:B------:R-:W-:Y:S01]  /*1c50*/  @!P5 IMAD.MOV R52, RZ, RZ, -R52 ;  /* 0x000000ffff34d224 */ /* 0x000fe200078e0a34 */
[----:B------:R-:W-:Y:S01]  /*1c60*/  ISETP.GT.U32.AND P5, PT, R3, R66, PT ;  /* 0x000000420300720c */ /* 0x000fe20003fa4070 */
[----:B------:R-:W-:-:S04]  /*1c70*/  IMAD.HI.U32 R9, R8, R19, RZ ;  /* 0x0000001308097227 */ /* 0x000fc800078e00ff */
[----:B------:R-:W-:Y:S02]  /*1c80*/  IMAD.MOV R74, RZ, RZ, -R10 ;  /* 0x000000ffff4a7224 */ /* 0x000fe400078e0a0a */
[----:B------:R-:W-:-:S04]  /*1c90*/  IMAD.HI.U32 R15, R8, R23, RZ ;  /* 0x00000017080f7227 */ /* 0x000fc800078e00ff */
[----:B------:R-:W-:-:S04]  /*1ca0*/  IMAD.HI.U32 R7, R8, R25, RZ ;  /* 0x0000001908077227 */ /* 0x000fc800078e00ff */
[C---:B------:R-:W-:Y:S02]  /*1cb0*/  IMAD R10, R3.reuse, R44, R17 ;  /* 0x0000002c030a7224 */ /* 0x040fe400078e0211 */
[----:B------:R-:W-:Y:S02]  /*1cc0*/  IMAD.MOV R60, RZ, RZ, -R9 ;  /* 0x000000ffff3c7224 */ /* 0x000fe400078e0a09 */
[----:B------:R-:W-:Y:S02]  /*1cd0*/  IMAD R44, R3, R74, R21 ;  /* 0x0000004a032c7224 */ /* 0x000fe400078e0215 */
[----:B------:R-:W-:Y:S02]  /*1ce0*/  IMAD.MOV R76, RZ, RZ, -R15 ;  /* 0x000000ffff4c7224 */ /* 0x000fe400078e0a0f */
[----:B------:R-:W-:Y:S01]  /*1cf0*/  IMAD.MOV R74, RZ, RZ, -R7 ;  /* 0x000000ffff4a7224 */ /* 0x000fe200078e0a07 */
[----:B------:R-:W-:Y:S01]  /*1d00*/  SHF.R.S32.HI R7, RZ, 0x1f, R20 ;  /* 0x0000001fff077819 */ /* 0x000fe20000011414 */
[----:B------:R-:W-:-:S02]  /*1d10*/  @!P6 IMAD.IADD R70, R70, 0x1, -R3 ;  /* 0x000000014646e824 */ /* 0x000fc400078e0a03 */
[----:B------:R-:W-:Y:S01]  /*1d20*/  IMAD R8, R3, R60, R19 ;  /* 0x0000003c03087224 */ /* 0x000fe200078e0213 */
[----:B------:R-:W-:Y:S01]  /*1d30*/  LEA.HI R20, R7, R20, RZ, 0x6 ;  /* 0x0000001407147211 */ /* 0x000fe200078f30ff */
[C---:B------:R-:W-:Y:S01]  /*1d40*/  IMAD R60, R3.reuse, R76, R23 ;  /* 0x0000004c033c7224 */ /* 0x040fe200078e0217 */
[C---:B------:R-:W-:Y:S01]  /*1d50*/  ISETP.GT.U32.AND P6, PT, R3.reuse, R70, PT ;  /* 0x000000460300720c */ /* 0x040fe20003fc4070 */
[----:B------:R-:W-:Y:S01]  /*1d60*/  @!P3 IMAD.MOV R54, RZ, RZ, -R54 ;  /* 0x000000ffff36b224 */ /* 0x000fe200078e0a36 */
[C---:B------:R-:W-:Y:S01]  /*1d70*/  ISETP.GT.U32.AND P3, PT, R3.reuse, R68, PT ;  /* 0x000000440300720c */ /* 0x040fe20003f64070 */
[C---:B------:R-:W-:Y:S01]  /*1d80*/  IMAD R74, R3.reuse, R74, R25 ;  /* 0x0000004a034a7224 */ /* 0x040fe200078e0219 */
[----:B------:R-:W-:Y:S01]  /*1d90*/  CS2R R76, SRZ ;  /* 0x00000000004c7805 */ /* 0x000fe2000001ff00 */
[----:B------:R-:W-:Y:S01]  /*1da0*/  @!P4 IMAD.MOV R56, RZ, RZ, -R56 ;  /* 0x000000ffff38c224 */ /* 0x000fe200078e0a38 */
[C---:B------:R-:W-:Y:S01]  /*1db0*/  ISETP.GT.U32.AND P4, PT, R3.reuse, R10, PT ;  /* 0x0000000a0300720c */ /* 0x040fe20003f84070 */
[--C-:B------:R-:W-:Y:S01]  /*1dc0*/  @!P2 IMAD.IADD R58, R58, 0x1, -R3.reuse ;  /* 0x000000013a3aa824 */ /* 0x100fe200078e0a03 */
[C---:B------:R-:W-:Y:S01]  /*1dd0*/  ISETP.GT.U32.AND P2, PT, R3.reuse, R8, PT ;  /* 0x000000080300720c */ /* 0x040fe20003f44070 */
[--C-:B------:R-:W-:Y:S01]  /*1de0*/  @!P1 IMAD.IADD R62, R62, 0x1, -R3.reuse ;  /* 0x000000013e3e9824 */ /* 0x100fe200078e0a03 */
[C---:B------:R-:W-:Y:S01]  /*1df0*/  ISETP.GT.U32.AND P1, PT, R3.reuse, R44, PT ;  /* 0x0000002c0300720c */ /* 0x040fe20003f24070 */
[--C-:B------:R-:W-:Y:S01]  /*1e00*/  @!P0 IMAD.IADD R64, R64, 0x1, -R3.reuse ;  /* 0x0000000140408824 */ /* 0x100fe200078e0a03 */
[C---:B------:R-:W-:Y:S01]  /*1e10*/  ISETP.GT.U32.AND P0, PT, R3.reuse, R60, PT ;  /* 0x0000003c0300720c */ /* 0x040fe20003f04070 */
[--C-:B------:R-:W-:Y:S01]  /*1e20*/  @!P5 IMAD.IADD R66, R66, 0x1, -R3.reuse ;  /* 0x000000014242d824 */ /* 0x100fe200078e0a03 */
[----:B------:R-:W-:Y:S01]  /*1e30*/  ISETP.GT.U32.AND P5, PT, R3, R74, PT ;  /* 0x0000004a0300720c */ /* 0x000fe20003fa4070 */
[--C-:B------:R-:W-:Y:S01]  /*1e40*/  @!P3 IMAD.IADD R68, R68, 0x1, -R3.reuse ;  /* 0x000000014444b824 */ /* 0x100fe200078e0a03 */
[----:B------:R-:W-:Y:S01]  /*1e50*/  ISETP.GE.AND P3, PT, R35, RZ, PT ;  /* 0x000000ff2300720c */ /* 0x000fe20003f66270 */
[--C-:B------:R-:W-:Y:S01]  /*1e60*/  @!P6 IMAD.IADD R70, R70, 0x1, -R3.reuse ;  /* 0x000000014646e824 */ /* 0x100fe200078e0a03 */
[----:B------:R-:W-:Y:S01]  /*1e70*/  ISETP.GT.U32.AND P6, PT, R3, R72, PT ;  /* 0x000000480300720c */ /* 0x000fe20003fc4070 */
[--C-:B------:R-:W-:Y:S01]  /*1e80*/  @!P4 IMAD.IADD R10, R10, 0x1, -R3.reuse ;  /* 0x000000010a0ac824 */ /* 0x100fe200078e0a03 */
[----:B------:R-:W-:Y:S01]  /*1e90*/  ISETP.GE.AND P4, PT, R37, RZ, PT ;  /* 0x000000ff2500720c */ /* 0x000fe20003f86270 */
        /* <DEDUP_REMOVED lines=8> */
[----:B------:R-:W-:Y:S01]  /*1f20*/  @!P3 IMAD.MOV R58, RZ, RZ, -R58 ;  /* 0x000000ffff3ab224 */ /* 0x000fe200078e0a3a */
[C---:B------:R-:W-:Y:S01]  /*1f30*/  ISETP.GT.U32.AND P3, PT, R3.reuse, R10, PT ;  /* 0x0000000a0300720c */ /* 0x040fe20003f64070 */
[--C-:B------:R-:W-:Y:S01]  /*1f40*/  @!P6 IMAD.IADD R72, R72, 0x1, -R3.reuse ;  /* 0x000000014848e824 */ /* 0x100fe200078e0a03 */
[C---:B------:R-:W-:Y:S01]  /*1f50*/  ISETP.GT.U32.AND P6, PT, R3.reuse, R74, PT ;  /* 0x0000004a0300720c */ /* 0x040fe20003fc4070 */
[----:B------:R-:W-:Y:S01]  /*1f60*/  @!P4 IMAD.MOV R62, RZ, RZ, -R62 ;  /* 0x000000ffff3ec224 */ /* 0x000fe200078e0a3e */
[C---:B------:R-:W-:Y:S01]  /*1f70*/  ISETP.GT.U32.AND P4, PT, R3.reuse, R8, PT ;  /* 0x000000080300720c */ /* 0x040fe20003f84070 */
[----:B------:R-:W-:Y:S01]  /*1f80*/  @!P2 IMAD.MOV R64, RZ, RZ, -R64 ;  /* 0x000000ffff40a224 */ /* 0x000fe200078e0a40 */
[C---:B------:R-:W-:Y:S01]  /*1f90*/  ISETP.GT.U32.AND P2, PT, R3.reuse, R44, PT ;  /* 0x0000002c0300720c */ /* 0x040fe20003f44070 */
[----:B------:R-:W-:Y:S01]  /*1fa0*/  @!P1 IMAD.MOV R66, RZ, RZ, -R66 ;  /* 0x000000ffff429224 */ /* 0x000fe200078e0a42 */
[C---:B------:R-:W-:Y:S01]  /*1fb0*/  ISETP.GT.U32.AND P1, PT, R3.reuse, R60, PT ;  /* 0x0000003c0300720c */ /* 0x040fe20003f24070 */
[----:B------:R-:W-:Y:S01]  /*1fc0*/  @!P0 IMAD.MOV R68, RZ, RZ, -R68 ;  /* 0x000000ffff448224 */ /* 0x000fe200078e0a44 */
[----:B------:R-:W-:Y:S01]  /*1fd0*/  ISETP.GT.U32.AND P0, PT, R3, R72, PT ;  /* 0x000000480300720c */ /* 0x000fe20003f04070 */
        /* <DEDUP_REMOVED lines=13> */
[----:B------:R-:W-:Y:S01]  /*20b0*/  ISETP.NE.AND P0, PT, R13, RZ, PT ;  /* 0x000000ff0d00720c */ /* 0x000fe20003f05270 */
[----:B------:R-:W-:Y:S01]  /*20c0*/  @!P5 IMAD.MOV R10, RZ, RZ, -R10 ;  /* 0x000000ffff0ad224 */ /* 0x000fe200078e0a0a */
[----:B------:R-:W-:Y:S01]  /*20d0*/  LOP3.LUT R3, RZ, R13, RZ, 0x33, !PT ;  /* 0x0000000dff037212 */ /* 0x000fe200078e33ff */
[----:B------:R-:W-:Y:S01]  /*20e0*/  @!P3 IMAD.MOV R8, RZ, RZ, -R8 ;  /* 0x000000ffff08b224 */ /* 0x000fe200078e0a08 */
[----:B------:R-:W0:Y:S01]  /*20f0*/  LDC R13, c[0x0][0x238] ;  /* 0x00008e00ff0d7b82 */ /* 0x000e220000000800 */
[----:B------:R-:W-:Y:S01]  /*2100*/  @!P6 IMAD.MOV R72, RZ, RZ, -R72 ;  /* 0x000000ffff48e224 */ /* 0x000fe200078e0a48 */
[C---:B------:R-:W-:Y:S01]  /*2110*/  SEL R10, R3.reuse, R10, !P0 ;  /* 0x0000000a030a7207 */ /* 0x040fe20004000000 */
[----:B------:R-:W-:Y:S01]  /*2120*/  @!P4 IMAD.MOV R44, RZ, RZ, -R44 ;  /* 0x000000ffff2cc224 */ /* 0x000fe200078e0a2c */
[C---:B------:R-:W-:Y:S01]  /*2130*/  SEL R14, R3.reuse, R14, !P0 ;  /* 0x0000000e030e7207 */ /* 0x040fe20004000000 */
[----:B------:R-:W-:Y:S01]  /*2140*/  @!P2 IMAD.MOV R60, RZ, RZ, -R60 ;  /* 0x000000ffff3ca224 */ /* 0x000fe200078e0a3c */
[C---:B------:R-:W-:Y:S01]  /*2150*/  SEL R7, R3.reuse, R16, !P0 ;  /* 0x0000001003077207 */ /* 0x040fe20004000000 */
[----:B------:R-:W-:Y:S01]  /*2160*/  IMAD R10, R10, UR4, RZ ;  /* 0x000000040a0a7c24 */ /* 0x000fe2000f8e02ff */
[C---:B------:R-:W-:Y:S01]  /*2170*/  SEL R22, R3.reuse, R22, !P0 ;  /* 0x0000001603167207 */ /* 0x040fe20004000000 */
[----:B------:R-:W-:Y:S01]  /*2180*/  @!P1 IMAD.MOV R74, RZ, RZ, -R74 ;  /* 0x000000ffff4a9224 */ /* 0x000fe200078e0a4a */
[C---:B------:R-:W-:Y:S01]  /*2190*/  SEL R24, R3.reuse, R24, !P0 ;  /* 0x0000001803187207 */ /* 0x040fe20004000000 */
[----:B------:R-:W-:Y:S01]  /*21a0*/  IMAD R14, R14, UR4, RZ ;  /* 0x000000040e0e7c24 */ /* 0x000fe2000f8e02ff */
[----:B------:R-:W-:Y:S01]  /*21b0*/  SEL R26, R3, R26, !P0 ;  /* 0x0000001a031a7207 */ /* 0x000fe20004000000 */
[----:B------:R-:W-:Y:S01]  /*21c0*/  IMAD R7, R7, UR4, RZ ;  /* 0x0000000407077c24 */ /* 0x000fe2000f8e02ff */
[C---:B------:R-:W-:Y:S01]  /*21d0*/  SEL R28, R3.reuse, R28, !P0 ;  /* 0x0000001c031c7207 */ /* 0x040fe20004000000 */
        /* <DEDUP_REMOVED lines=13> */
[----:B------:R-:W-:Y:S01]  /*22b0*/  IADD3 R16, P1, R6, UR6, RZ ;  /* 0x0000000606107c10 */ /* 0x000fe2000ff3e0ff */
[----:B------:R-:W-:Y:S01]  /*22c0*/  IMAD R34, R34, UR4, RZ ;  /* 0x0000000422227c24 */ /* 0x000fe2000f8e02ff */
[----:B------:R-:W-:Y:S01]  /*22d0*/  SHF.R.S32.HI R219, RZ, 0x1f, R10 ;  /* 0x0000001fffdb7819 */ /* 0x000fe2000001140a */
[----:B------:R-:W-:Y:S01]  /*22e0*/  IMAD R36, R36, UR4, RZ ;  /* 0x0000000424247c24 */ /* 0x000fe2000f8e02ff */
[----:B------:R-:W-:Y:S01]  /*22f0*/  IADD3 R11, P4, R10, UR8, RZ ;  /* 0x000000080a0b7c10 */ /* 0x000fe2000ff9e0ff */
[----:B------:R-:W-:Y:S01]  /*2300*/  IMAD R38, R38, UR4, RZ ;  /* 0x0000000426267c24 */ /* 0x000fe2000f8e02ff */
[C---:B------:R-:W-:Y:S01]  /*2310*/  SEL R12, R3.reuse, R12, !P0 ;  /* 0x0000000c030c7207 */ /* 0x040fe20004000000 */
[----:B------:R-:W-:Y:S01]  /*2320*/  ULDC UR6, c[0x0][0x23c] ;  /* 0x00008f0000067ab9 */ /* 0x000fe20000000800 */
[C---:B------:R-:W-:Y:S01]  /*2330*/  SEL R40, R3.reuse, R40, !P0 ;  /* 0x0000002803287207 */ /* 0x040fe20004000000 */
[----:B------:R-:W-:Y:S01]  /*2340*/  USHF.L.U32 UR24, UR6, 0x6, URZ ;  /* 0x0000000606187899 */ /* 0x000fe2000800063f */
        /* <DEDUP_REMOVED lines=32> */
[----:B------:R-:W-:Y:S01]  /*2550*/  SEL R3, R3, R74, !P0 ;  /* 0x0000004a03037207 */ /* 0x000fe20004000000 */
[----:B------:R-:W-:Y:S01]  /*2560*/  IMAD R70, R70, UR4, RZ ;  /* 0x0000000446467c24 */ /* 0x000fe2000f8e02ff */
[----:B------:R-:W-:Y:S01]  /*2570*/  LEA.HI.X.SX32 R203, R6, UR7, 0x1, P1 ;  /* 0x0000000706cb7c11 */ /* 0x000fe200088f0eff */
[----:B------:R-:W-:Y:S01]  /*2580*/  IMAD.SHL.U32 R6, R0, 0x8, RZ ;  /* 0x0000000800067824 */ /* 0x000fe200078e00ff */
[----:B------:R-:W-:Y:S01]  /*2590*/  IADD3.X R219, R219, UR9, RZ, P4, !PT ;  /* 0x00000009dbdb7c10 */ /* 0x000fe2000a7fe4ff */
[----:B------:R-:W-:Y:S01]  /*25a0*/  IMAD R72, R72, UR4, RZ ;  /* 0x0000000448487c24 */ /* 0x000fe2000f8e02ff */
[----:B------:R-:W-:Y:S01]  /*25b0*/  SHF.R.S32.HI R195, RZ, 0x1f, R14 ;  /* 0x0000001fffc37819 */ /* 0x000fe2000001140e */
[----:B------:R-:W-:Y:S01]  /*25c0*/  IMAD R15, R3, UR4, RZ ;  /* 0x00000004030f7c24 */ /* 0x000fe2000f8e02ff */
[----:B------:R-:W-:Y:S01]  /*25d0*/  IADD3 R207, P3, R14, UR8, RZ ;  /* 0x000000080ecf7c10 */ /* 0x000fe2000ff7e0ff */
[----:B------:R-:W-:Y:S01]  /*25e0*/  UIADD3 UR4, UR12, 0x2000, URZ ;  /* 0x000020000c047890 */ /* 0x000fe2000fffe03f */
[----:B------:R-:W-:-:S02]  /*25f0*/  SHF.R.S32.HI R191, RZ, 0x1f, R7 ;  /* 0x0000001fffbf7819 */ /* 0x000fc40000011407 */
[----:B------:R-:W-:Y:S02]  /*2600*/  CS2R R74, SRZ ;  /* 0x00000000004a7805 */ /* 0x000fe4000001ff00 */
[----:B------:R-:W-:Y:S01]  /*2610*/  IADD3 R209, P1, R7, UR8, RZ ;  /* 0x0000000807d17c10 */ /* 0x000fe2000ff3e0ff */
[----:B------:R-:W-:Y:S01]  /*2620*/  USHF.R.U32.HI UR4, URZ, 0x4, UR4 ;  /* 0x000000043f047899 */ /* 0x000fe20008011604 */
[----:B------:R-:W-:Y:S01]  /*2630*/  SHF.R.S32.HI R187, RZ, 0x1f, R22 ;  /* 0x0000001fffbb7819 */ /* 0x000fe20000011416 */
[----:B------:R-:W-:Y:S01]  /*2640*/  UMOV UR7, 0x80000020 ;  /* 0x8000002000077882 */ /* 0x000fe20000000000 */
[----:B------:R-:W-:Y:S01]  /*2650*/  IADD3 R211, P0, R22, UR8, RZ ;  /* 0x0000000816d37c10 */ /* 0x000fe2000ff1e0ff */
[----:B------:R-:W-:Y:S01]  /*2660*/  USGXT.U32 UR4, UR4, 0xe ;  /* 0x0000000e0404789a */ /* 0x000fe20008000000 */
[----:B------:R-:W-:Y:S02]  /*2670*/  SHF.R.S32.HI R183, RZ, 0x1f, R24 ;  /* 0x0000001fffb77819 */ /* 0x000fe40000011418 */
[----:B------:R-:W-:-:S02]  /*2680*/  IADD3 R213, P2, R24, UR8, RZ ;  /* 0x0000000818d57c10 */ /* 0x000fc4000ff5e0ff */
[----:B------:R-:W-:Y:S02]  /*2690*/  CS2R R24, SRZ ;  /* 0x0000000000187805 */ /* 0x000fe4000001ff00 */
[----:B------:R-:W-:Y:S01]  /*26a0*/  SHF.R.S32.HI R179, RZ, 0x1f, R26 ;  /* 0x0000001fffb37819 */ /* 0x000fe2000001141a */
[----:B------:R-:W-:Y:S01]  /*26b0*/  UIADD3.64 UR10, UR4, -UR10, URZ ;  /* 0x8000000a040a7297 */ /* 0x000fe2000fffe03f */
[----:B------:R-:W-:Y:S02]  /*26c0*/  IADD3 R215, P5, R26, UR8, RZ ;  /* 0x000000081ad77c10 */ /* 0x000fe4000ffbe0ff */
[----:B------:R-:W-:Y:S02]  /*26d0*/  CS2R R26, SRZ ;  /* 0x00000000001a7805 */ /* 0x000fe4000001ff00 */
[----:B------:R-:W-:Y:S02]  /*26e0*/  SHF.R.S32.HI R175, RZ, 0x1f, R28 ;  /* 0x0000001fffaf7819 */ /* 0x000fe4000001141c */
[----:B------:R-:W-:-:S02]  /*26f0*/  IADD3 R217, P4, R28, UR8, RZ ;  /* 0x000000081cd97c10 */ /* 0x000fc4000ff9e0ff */
[----:B------:R-:W-:Y:S02]  /*2700*/  CS2R R28, SRZ ;  /* 0x00000000001c7805 */ /* 0x000fe4000001ff00 */
[----:B------:R-:W-:Y:S02]  /*2710*/  IADD3.X R195, R195, UR9, RZ, P3, !PT ;  /* 0x00000009c3c37c10 */ /* 0x000fe40009ffe4ff */
[----:B------:R-:W-:Y:S02]  /*2720*/  IADD3.X R191, R191, UR9, RZ, P1, !PT ;  /* 0x00000009bfbf7c10 */ /* 0x000fe40008ffe4ff */
[----:B------:R-:W-:Y:S02]  /*2730*/  IADD3.X R187, R187, UR9, RZ, P0, !PT ;  /* 0x00000009bbbb7c10 */ /* 0x000fe400087fe4ff */
[----:B------:R-:W-:Y:S02]  /*2740*/  IADD3.X R183, R183, UR9, RZ, P2, !PT ;  /* 0x00000009b7b77c10 */ /* 0x000fe400097fe4ff */
[----:B------:R-:W-:-:S02]  /*2750*/  IADD3.X R179, R179, UR9, RZ, P5, !PT ;  /* 0x00000009b3b37c10 */ /* 0x000fc4000affe4ff */
[----:B------:R-:W-:Y:S02]  /*2760*/  IADD3.X R175, R175, UR9, RZ, P4, !PT ;  /* 0x00000009afaf7c10 */ /* 0x000fe4000a7fe4ff */
[----:B------:R-:W-:Y:S02]  /*2770*/  SHF.R.S32.HI R171, RZ, 0x1f, R8 ;  /* 0x0000001fffab7819 */ /* 0x000fe40000011408 */
[----:B------:R-:W-:Y:S02]  /*2780*/  IADD3 R201, P3, R8, UR8, RZ ;  /* 0x0000000808c97c10 */ /* 0x000fe4000ff7e0ff */
[----:B------:R-:W-:Y:S02]  /*2790*/  SHF.R.S32.HI R167, RZ, 0x1f, R30 ;  /* 0x0000001fffa77819 */ /* 0x000fe4000001141e */
[----:B------:R-:W-:Y:S02]  /*27a0*/  IADD3 R197, P1, R30, UR8, RZ ;  /* 0x000000081ec57c10 */ /* 0x000fe4000ff3e0ff */
[----:B------:R-:W-:-:S02]  /*27b0*/  CS2R R30, SRZ ;  /* 0x00000000001e7805 */ /* 0x000fc4000001ff00 */
[----:B------:R-:W-:Y:S02]  /*27c0*/  SHF.R.S32.HI R163, RZ, 0x1f, R32 ;  /* 0x0000001fffa37819 */ /* 0x000fe40000011420 */
[----:B------:R-:W-:Y:S02]  /*27d0*/  IADD3 R193, P0, R32, UR8, RZ ;  /* 0x0000000820c17c10 */ /* 0x000fe4000ff1e0ff */
[----:B------:R-:W-:Y:S02]  /*27e0*/  CS2R R32, SRZ ;  /* 0x0000000000207805 */ /* 0x000fe4000001ff00 */
        /* <DEDUP_REMOVED lines=9> */
[----:B------:R-:W-:Y:S02]  /*2880*/  IADD3.X R171, R171, UR9, RZ, P3, !PT ;  /* 0x00000009abab7c10 */ /* 0x000fe40009ffe4ff */
[----:B------:R-:W-:Y:S02]  /*2890*/  IADD3.X R167, R167, UR9, RZ, P1, !PT ;  /* 0x00000009a7a77c10 */ /* 0x000fe40008ffe4ff */
[----:B------:R-:W-:Y:S02]  /*28a0*/  IADD3.X R163, R163, UR9, RZ, P0, !PT ;  /* 0x00000009a3a37c10 */ /* 0x000fe400087fe4ff */
[----:B------:R-:W-:Y:S02]  /*28b0*/  IADD3.X R159, R159, UR9, RZ, P2, !PT ;  /* 0x000000099f9f7c10 */ /* 0x000fe400097fe4ff */
[----:B------:R-:W-:Y:S02]  /*28c0*/  IADD3.X R155, R155, UR9, RZ, P5, !PT ;  /* 0x000000099b9b7c10 */ /* 0x000fe4000affe4ff */
[----:B------:R-:W-:-:S02]  /*28d0*/  IADD3.X R151, R151, UR9, RZ, P4, !PT ;  /* 0x0000000997977c10 */ /* 0x000fc4000a7fe4ff */
        /* <DEDUP_REMOVED lines=42> */
[----:B------:R-:W-:Y:S02]  /*2b80*/  LOP3.LUT R14, R0, 0x3f, RZ, 0xc0, !PT ;  /* 0x0000003f000e7812 */ /* 0x000fe400078ec0ff */
[----:B------:R-:W-:Y:S02]  /*2b90*/  LOP3.LUT R7, R6, 0x30, RZ, 0xc0, !PT ;  /* 0x0000003006077812 */ /* 0x000fe400078ec0ff */
[----:B------:R-:W-:Y:S01]  /*2ba0*/  IADD3.X R107, R107, UR9, RZ, P3, !PT ;  /* 0x000000096b6b7c10 */ /* 0x000fe20009ffe4ff */
[----:B------:R-:W-:Y:S01]  /*2bb0*/  IMAD R14, R14, UR6, RZ ;  /* 0x000000060e0e7c24 */ /* 0x000fe2000f8e02ff */
[----:B------:R-:W-:Y:S01]  /*2bc0*/  IADD3.X R103, R103, UR9, RZ, P1, !PT ;  /* 0x0000000967677c10 */ /* 0x000fe20008ffe4ff */
[----:B------:R-:W-:Y:S01]  /*2bd0*/  UMOV UR6, UR4 ;  /* 0x0000000400067c82 */ /* 0x000fe20008000000 */
[----:B------:R-:W-:Y:S02]  /*2be0*/  IADD3.X R99, R99, UR9, RZ, P0, !PT ;  /* 0x0000000963637c10 */ /* 0x000fe400087fe4ff */
[----:B------:R-:W-:-:S02]  /*2bf0*/  IADD3.X R95, R95, UR9, RZ, P2, !PT ;  /* 0x000000095f5f7c10 */ /* 0x000fc400097fe4ff */
[----:B------:R-:W-:Y:S02]  /*2c00*/  IADD3.X R91, R91, UR9, RZ, P5, !PT ;  /* 0x000000095b5b7c10 */ /* 0x000fe4000affe4ff */
[----:B------:R-:W-:Y:S02]  /*2c10*/  IADD3.X R89, R89, UR9, RZ, P4, !PT ;  /* 0x0000000959597c10 */ /* 0x000fe4000a7fe4ff */
[----:B------:R-:W-:Y:S02]  /*2c20*/  SHF.R.S32.HI R199, RZ, 0x1f, R12 ;  /* 0x0000001fffc77819 */ /* 0x000fe4000001140c */
[----:B------:R-:W-:Y:S01]  /*2c30*/  IADD3 R205, P6, R12, UR8, RZ ;  /* 0x000000080ccd7c10 */ /* 0x000fe2000ffde0ff */
[----:B------:R-:W-:Y:S01]  /*2c40*/  IMAD R12, R2, 0x40, R7 ;  /* 0x00000040020c7824 */ /* 0x000fe200078e0207 */
[----:B------:R-:W-:Y:S02]  /*2c50*/  SHF.R.S32.HI R3, RZ, 0x1f, R64 ;  /* 0x0000001fff037819 */ /* 0x000fe40000011440 */
[----:B------:R-:W-:-:S02]  /*2c60*/  IADD3 R113, P3, R64, UR8, RZ ;  /* 0x0000000840717c10 */ /* 0x000fc4000ff7e0ff */
[----:B------:R-:W-:Y:S02]  /*2c70*/  CS2R R64, SRZ ;  /* 0x0000000000407805 */ /* 0x000fe4000001ff00 */
[----:B------:R-:W-:Y:S02]  /*2c80*/  SHF.R.S32.HI R23, RZ, 0x1f, R66 ;  /* 0x0000001fff177819 */ /* 0x000fe40000011442 */
[----:B------:R-:W-:Y:S02]  /*2c90*/  IADD3 R109, P1, R66, UR8, RZ ;  /* 0x00000008426d7c10 */ /* 0x000fe4000ff3e0ff */
[----:B------:R-:W-:Y:S02]  /*2ca0*/  CS2R R66, SRZ ;  /* 0x0000000000427805 */ /* 0x000fe4000001ff00 */
        /* <DEDUP_REMOVED lines=9> */
[----:B------:R-:W-:Y:S01]  /*2d40*/  IADD3 R93, P4, R15, UR8, RZ ;  /* 0x000000080f5d7c10 */ /* 0x000fe2000ff9e0ff */
[----:B------:R-:W-:Y:S01]  /*2d50*/  UIADD3 UR8, UP0, UR13, 0x2, URZ ;  /* 0x000000020d087890 */ /* 0x000fe2000ff1e03f */
[----:B------:R-:W-:Y:S02]  /*2d60*/  IADD3.X R199, R199, UR9, RZ, P6, !PT ;  /* 0x00000009c7c77c10 */ /* 0x000fe4000b7fe4ff */
[----:B------:R-:W-:Y:S02]  /*2d70*/  IADD3.X R3, R3, UR9, RZ, P3, !PT ;  /* 0x0000000903037c10 */ /* 0x000fe40009ffe4ff */
[----:B------:R-:W-:Y:S02]  /*2d80*/  IADD3.X R23, R23, UR9, RZ, P1, !PT ;  /* 0x0000000917177c10 */ /* 0x000fe40008ffe4ff */
[----:B------:R-:W-:-:S02]  /*2d90*/  IADD3.X R21, R21, UR9, RZ, P0, !PT ;  /* 0x0000000915157c10 */ /* 0x000fc400087fe4ff */
[----:B------:R-:W-:Y:S02]  /*2da0*/  IADD3.X R19, R19, UR9, RZ, P2, !PT ;  /* 0x0000000913137c10 */ /* 0x000fe400097fe4ff */
[----:B------:R-:W-:Y:S02]  /*2db0*/  IADD3.X R17, R17, UR9, RZ, P5, !PT ;  /* 0x0000000911117c10 */ /* 0x000fe4000affe4ff */
[----:B------:R-:W-:Y:S01]  /*2dc0*/  LEA.HI.X.SX32 R15, R15, UR9, 0x1, P4 ;  /* 0x000000090f0f7c11 */ /* 0x000fe2000a0f0eff */
[----:B------:R-:W-:Y:S01]  /*2dd0*/  UIADD3.X UR9, UR5, -0x7fffffe0, URZ, UP0, !UPT ;  /* 0x8000002005097890 */ /* 0x000fe200087fe43f */
[----:B------:R-:W-:Y:S02]  /*2de0*/  SHF.R.S32.HI R20, RZ, 0x6, R20 ;  /* 0x00000006ff147819 */ /* 0x000fe40000011414 */
[----:B------:R-:W-:Y:S01]  /*2df0*/  SHF.R.S32.HI R10, RZ, 0x1f, R14 ;  /* 0x0000001fff0a7819 */ /* 0x000fe2000001140e */
[----:B------:R-:W-:Y:S01]  /*2e00*/  UIADD3.64 UR16, UR8, 0xfe, URZ ;  /* 0x000000fe08107897 */ /* 0x000fe2000fffe03f */
[C---:B------:R-:W-:Y:S01]  /*2e10*/  LOP3.LUT R9, R12.reuse, 0x10, RZ, 0x3c, !PT ;  /* 0x000000100c097812 */ /* 0x040fe200078e3cff */
[----:B------:R-:W-:Y:S01]  /*2e20*/  UIADD3.64 UR20, UR8, 0x100, URZ ;  /* 0x0000010008147897 */ /* 0x000fe2000fffe03f */
[----:B------:R-:W-:-:S02]  /*2e30*/  LOP3.LUT R8, R12, 0x20, RZ, 0x3c, !PT ;  /* 0x000000200c087812 */ /* 0x000fc400078e3cff */
[----:B0-----:R-:W-:-:S09]  /*2e40*/  LOP3.LUT R7, R12, 0x30, RZ, 0x3c, !PT ;  /* 0x000000300c077812 */ /* 0x001fd200078e3cff */
.L_x_2:
[----:B------:R-:W-:Y:S02]  /*2e50*/  ISETP.GT.AND P2, PT, R18, RZ, PT ;  /* 0x000000ff1200720c */ /* 0x000fe40003f44270 */
[----:B------:R-:W-:Y:S01]  /*2e60*/  PRMT R178, RZ, 0x7610, R178 ;  /* 0x00007610ffb27816 */ /* 0x000fe200000000b2 */
[C---:B------:R-:W-:Y:S01]  /*2e70*/  IMAD.SHL.U32 R88, R13.reuse, 0x2, RZ ;  /* 0x000000020d587824 */ /* 0x040fe200078e00ff */
[----:B------:R-:W-:Y:S01]  /*2e80*/  LOP3.LUT R133, R0, 0x3f, RZ, 0xc0, !PT ;  /* 0x0000003f00857812 */ /* 0x000fe200078ec0ff */
[----:B------:R-:W-:Y:S01]  /*2e90*/  IMAD R22, R13, 0x3, RZ ;  /* 0x000000030d167824 */ /* 0x000fe200078e02ff */
[----:B------:R-:W-:Y:S02]  /*2ea0*/  IADD3 R132, P3, R16, UR25, RZ ;  /* 0x0000001910847c10 */ /* 0x000fe4000ff7e0ff */
[C---:B------:R-:W-:Y:S02]  /*2eb0*/  ISETP.GT.AND P1, PT, R18.reuse, 0x1, PT ;  /* 0x000000011200780c */ /* 0x040fe40003f24270 */
[----:B------:R-:W-:-:S02]  /*2ec0*/  ISETP.GT.AND P5, PT, R18, 0x2, PT ;  /* 0x000000021200780c */ /* 0x000fc40003fa4270 */
[----:B------:R-:W-:Y:S01]  /*2ed0*/  ISETP.GE.AND P0, PT, R133, R18, PT ;  /* 0x000000128500720c */ /* 0x000fe20003f06270 */
[----:B------:R-:W-:Y:S01]  /*2ee0*/  @P2 IMAD.MOV.U32 R202, RZ, RZ, R16 ;  /* 0x000000ffffca2224 */ /* 0x000fe200078e0010 */
[----:B------:R-:W-:-:S04]  /*2ef0*/  LEA.HI.X.SX32 R133, R13, R203, 0x1, P3 ;  /* 0x000000cb0d857211 */ /* 0x000fc800018f0eff */
[----:B------:R-:W2:Y:S01]  /*2f00*/  @P2 LDG.E.U8 R178, desc[UR14][R202.64] ;  /* 0x0000000ecab22981 */ /* 0x000ea2000c1e1100 */
[----:B------:R-:W-:Y:S02]  /*2f10*/  ISETP.GT.AND P2, PT, R18, 0x3, PT ;  /* 0x000000031200780c */ /* 0x000fe40003f44270 */
[-C--:B------:R-:W-:Y:S02]  /*2f20*/  IADD3 R134, P4, R88, R16.reuse, RZ ;  /* 0x0000001058867210 */ /* 0x080fe40007f9e0ff */
[----:B------:R-:W-:Y:S01]  /*2f30*/  IADD3 R136, P3, R22, R16, RZ ;  /* 0x0000001016887210 */ /* 0x000fe20007f7e0ff */
[----:B------:R-:W-:Y:S01]  /*2f40*/  IMAD.SHL.U32 R90, R13, 0x4, RZ ;  /* 0x000000040d5a7824 */ /* 0x000fe200078e00ff */
[----:B------:R-:W-:Y:S02]  /*2f50*/  PRMT R176, RZ, 0x7610, R176 ;  /* 0x00007610ffb07816 */ /* 0x000fe400000000b0 */
[----:B------:R-:W-:Y:S02]  /*2f60*/  PRMT R140, RZ, 0x7610, R140 ;  /* 0x00007610ff8c7816 */ /* 0x000fe4000000008c */
[----:B------:R-:W-:-:S02]  /*2f70*/  PRMT R141, RZ, 0x7610, R141 ;  /* 0x00007610ff8d7816 */ /* 0x000fc4000000008d */
[-C--:B------:R-:W-:Y:S01]  /*2f80*/  LEA.HI.X.SX32 R135, R88, R203.reuse, 0x1, P4 ;  /* 0x000000cb58877211 */ /* 0x080fe200020f0eff */
[----:B------:R-:W3:Y:S01]  /*2f90*/  @P1 LDG.E.U8 R176, desc[UR14][R132.64] ;  /* 0x0000000e84b01981 */ /* 0x000ee2000c1e1100 */
[----:B------:R-:W-:Y:S01]  /*2fa0*/  LEA.HI.X.SX32 R137, R22, R203, 0x1, P3 ;  /* 0x000000cb16897211 */ /* 0x000fe200018f0eff */
[C---:B------:R-:W-:Y:S01]  /*2fb0*/  IMAD R22, R13.reuse, 0x5, RZ ;  /* 0x000000050d167824 */ /* 0x040fe200078e02ff */
[----:B------:R-:W-:Y:S01]  /*2fc0*/  IADD3 R138, P3, R90, R16, RZ ;  /* 0x000000105a8a7210 */ /* 0x000fe20007f7e0ff */
[----:B------:R0:W4:Y:S01]  /*2fd0*/  @P5 LDG.E.U8 R140, desc[UR14][R134.64] ;  /* 0x0000000e868c5981 */ /* 0x000122000c1e1100 */
[----:B------:R-:W-:Y:S01]  /*2fe0*/  IMAD R88, R13, 0x6, RZ ;  /* 0x000000060d587824 */ /* 0x000fe200078e02ff */
[C---:B------:R-:W-:Y:S02]  /*2ff0*/  ISETP.GT.AND P1, PT, R18.reuse, 0x4, PT ;  /* 0x000000041200780c */ /* 0x040fe40003f24270 */
[----:B------:R-:W5:Y:S01]  /*3000*/  @P2 LDG.E.U8 R141, desc[UR14][R136.64] ;  /* 0x0000000e888d2981 */ /* 0x000f62000c1e1100 */
[----:B------:R-:W-:-:S02]  /*3010*/  ISETP.GT.AND P5, PT, R18, 0x5, PT ;  /* 0x000000051200780c */ /* 0x000fc40003fa4270 */
[----:B------:R-:W-:Y:S02]  /*3020*/  ISETP.GT.AND P2, PT, R18, 0x6, PT ;  /* 0x000000061200780c */ /* 0x000fe40003f44270 */
[----:B------:R-:W-:Y:S02]  /*3030*/  LEA.HI.X.SX32 R139, R90, R203, 0x1, P3 ;  /* 0x000000cb5a8b7211 */ /* 0x000fe400018f0eff */
[-C--:B------:R-:W-:Y:S02]  /*3040*/  IADD3 R144, P4, R22, R16.reuse, RZ ;  /* 0x0000001016907210 */ /* 0x080fe40007f9e0ff */
[----:B------:R-:W-:Y:S01]  /*3050*/  IADD3 R220, P3, R88, R16, RZ ;  /* 0x0000001058dc7210 */ /* 0x000fe20007f7e0ff */
[----:B------:R-:W-:Y:S01]  /*3060*/  IMAD R90, R13, 0x7, RZ ;  /* 0x000000070d5a7824 */ /* 0x000fe200078e02ff */
[----:B------:R-:W-:Y:S02]  /*3070*/  PRMT R146, RZ, 0x7610, R146 ;  /* 0x00007610ff927816 */ /* 0x000fe40000000092 */
[----:B------:R-:W-:-:S02]  /*3080*/  PRMT R143, RZ, 0x7610, R143 ;  /* 0x00007610ff8f7816 */ /* 0x000fc4000000008f */
[----:B------:R-:W-:Y:S02]  /*3090*/  PRMT R206, RZ, 0x7610, R206 ;  /* 0x00007610ffce7816 */ /* 0x000fe400000000ce */
[-C--:B------:R-:W-:Y:S01]  /*30a0*/  LEA.HI.X.SX32 R145, R22, R203.reuse, 0x1, P4 ;  /* 0x000000cb16917211 */ /* 0x080fe200020f0eff */
[----:B------:R1:W2:Y:S01]  /*30b0*/  @P1 LDG.E.U8 R146, desc[UR14][R138.64] ;  /* 0x0000000e8a921981 */ /* 0x0002a2000c1e1100 */
[----:B------:R-:W-:Y:S01]  /*30c0*/  LEA.HI.X.SX32 R221, R88, R203, 0x1, P3 ;  /* 0x000000cb58dd7211 */ /* 0x000fe200018f0eff */
[C---:B------:R-:W-:Y:S01]  /*30d0*/  IMAD.SHL.U32 R88, R13.reuse, 0x8, RZ ;  /* 0x000000080d587824 */ /* 0x040fe200078e00ff */
[----:B0-----:R-:W-:Y:S01]  /*30e0*/  IADD3 R134, P3, R90, R16, RZ ;  /* 0x000000105a867210 */ /* 0x001fe20007f7e0ff */
[----:B------:R0:W3:Y:S01]  /*30f0*/  @P5 LDG.E.U8 R143, desc[UR14][R144.64] ;  /* 0x0000000e908f5981 */ /* 0x0000e2000c1e1100 */
[----:B------:R-:W-:Y:S01]  /*3100*/  IMAD R22, R13, 0x9, RZ ;  /* 0x000000090d167824 */ /* 0x000fe200078e02ff */
[C---:B------:R-:W-:Y:S02]  /*3110*/  ISETP.GT.AND P1, PT, R18.reuse, 0x7, PT ;  /* 0x000000071200780c */ /* 0x040fe40003f24270 */
[----:B------:R-:W4:Y:S01]  /*3120*/  @P2 LDG.E.U8 R206, desc[UR14][R220.64] ;  /* 0x0000000edcce2981 */ /* 0x000f22000c1e1100 */
[----:B------:R-:W-:-:S02]  /*3130*/  ISETP.GT.AND P5, PT, R18, 0x8, PT ;  /* 0x000000081200780c */ /* 0x000fc40003fa4270 */
[----:B------:R-:W-:Y:S02]  /*3140*/  ISETP.GT.AND P2, PT, R18, 0x9, PT ;  /* 0x000000091200780c */ /* 0x000fe40003f44270 */
[----:B------:R-:W-:Y:S02]  /*3150*/  LEA.HI.X.SX32 R135, R90, R203, 0x1, P3 ;  /* 0x000000cb5a877211 */ /* 0x000fe400018f0eff */
[-C--:B------:R-:W-:Y:S02]  /*3160*/  IADD3 R132, P4, R88, R16.reuse, RZ ;  /* 0x0000001058847210 */ /* 0x080fe40007f9e0ff */
[----:B-1----:R-:W-:Y:S01]  /*3170*/  IADD3 R138, P3, R22, R16, RZ ;  /* 0x00000010168a7210 */ /* 0x002fe20007f7e0ff */
[----:B------:R-:W-:Y:S01]  /*3180*/  IMAD R90, R13, 0xa, RZ ;  /* 0x0000000a0d5a7824 */ /* 0x000fe200078e02ff */
[----:B------:R-:W-:Y:S02]  /*3190*/  PRMT R142, RZ, 0x7610, R142 ;  /* 0x00007610ff8e7816 */ /* 0x000fe4000000008e */
[----:B------:R-:W-:-:S02]  /*31a0*/  PRMT R182, RZ, 0x7610, R182 ;  /* 0x00007610ffb67816 */ /* 0x000fc400000000b6 */
[----:B0-----:R-:W-:Y:S02]  /*31b0*/  PRMT R145, RZ, 0x7610, R145 ;  /* 0x00007610ff917816 */ /* 0x001fe40000000091 */
[-C--:B------:R-:W-:Y:S01]  /*31c0*/  LEA.HI.X.SX32 R133, R88, R203.reuse, 0x1, P4 ;  /* 0x000000cb58857211 */ /* 0x080fe200020f0eff */
[----:B------:R0:W5:Y:S01]  /*31d0*/  @P1 LDG.E.U8 R142, desc[UR14][R134.64] ;  /* 0x0000000e868e1981 */ /* 0x000162000c1e1100 */
[----:B------:R-:W-:Y:S01]  /*31e0*/  LEA.HI.X.SX32 R139, R22, R203, 0x1, P3 ;  /* 0x000000cb168b7211 */ /* 0x000fe200018f0eff */
[C---:B------:R-:W-:Y:S01]  /*31f0*/  IMAD R88, R13.reuse, 0xb, RZ ;  /* 0x0000000b0d587824 */ /* 0x040fe200078e02ff */
[----:B------:R-:W-:Y:S01]  /*3200*/  IADD3 R136, P3, R90, R16, RZ ;  /* 0x000000105a887210 */ /* 0x000fe20007f7e0ff */
[----:B------:R1:W3:Y:S01]  /*3210*/  @P5 LDG.E.U8 R182, desc[UR14][R132.64] ;  /* 0x0000000e84b65981 */ /* 0x0002e2000c1e1100 */
[----:B------:R-:W-:Y:S01]  /*3220*/  IMAD R22, R13, 0xc, RZ ;  /* 0x0000000c0d167824 */ /* 0x000fe200078e02ff */
[C---:B------:R-:W-:Y:S02]  /*3230*/  ISETP.GT.AND P1, PT, R18.reuse, 0xa, PT ;  /* 0x0000000a1200780c */ /* 0x040fe40003f24270 */
[----:B------:R1:W3:Y:S01]  /*3240*/  @P2 LDG.E.U8 R145, desc[UR14][R138.64] ;  /* 0x0000000e8a912981 */ /* 0x0002e2000c1e1100 */
[----:B------:R-:W-:-:S02]  /*3250*/  ISETP.GT.AND P5, PT, R18, 0xb, PT ;  /* 0x0000000b1200780c */ /* 0x000fc40003fa4270 */
[----:B------:R-:W-:Y:S02]  /*3260*/  ISETP.GT.AND P2, PT, R18, 0xc, PT ;  /* 0x0000000c1200780c */ /* 0x000fe40003f44270 */
[----:B------:R-:W-:Y:S02]  /*3270*/  LEA.HI.X.SX32 R137, R90, R203, 0x1, P3 ;  /* 0x000000cb5a897211 */ /* 0x000fe400018f0eff */
[-C--:B0-----:R-:W-:Y:S02]  /*3280*/  IADD3 R134, P4, R88, R16.reuse, RZ ;  /* 0x0000001058867210 */ /* 0x081fe40007f9e0ff */
[----:B-1----:R-:W-:Y:S01]  /*3290*/  IADD3 R132, P3, R22, R16, RZ ;  /* 0x0000001016847210 */ /* 0x002fe20007f7e0ff */
[----:B------:R-:W-:Y:S01]  /*32a0*/  IMAD R90, R13, 0xd, RZ ;  /* 0x0000000d0d5a7824 */ /* 0x000fe200078e02ff */
[----:B------:R-:W-:Y:S02]  /*32b0*/  PRMT R204, RZ, 0x7610, R204 ;  /* 0x00007610ffcc7816 */ /* 0x000fe400000000cc */
[----:B------:R-:W-:-:S02]  /*32c0*/  PRMT R144, RZ, 0x7610, R144 ;  /* 0x00007610ff907816 */ /* 0x000fc40000000090 */
[----:B------:R-:W-:Y:S02]  /*32d0*/  PRMT R172, RZ, 0x7610, R172 ;  /* 0x00007610ffac7816 */ /* 0x000fe400000000ac */
[-C--:B------:R-:W-:Y:S01]  /*32e0*/  LEA.HI.X.SX32 R135, R88, R203.reuse, 0x1, P4 ;  /* 0x000000cb58877211 */ /* 0x080fe200020f0eff */
[----:B------:R0:W3:Y:S01]  /*32f0*/  @P1 LDG.E.U8 R204, desc[UR14][R136.64] ;  /* 0x0000000e88cc1981 */ /* 0x0000e2000c1e1100 */
        /* <DEDUP_REMOVED lines=12> */
[----:B------:R-:W-:Y:S01]  /*33c0*/  IMAD.SHL.U32 R90, R13, 0x10, RZ ;  /* 0x000000100d5a7824 */ /* 0x000fe200078e00ff */
        /* <DEDUP_REMOVED lines=58> */
[----:B------:R0:W2:Y:S01]  /*3770*/  @P1 LDG.E.U8 R152, desc[UR14][R136.64] ;  /* 0x0000000e88981981 */ /* 0x0000a2000c1e1100 */
[----:B------:R-:W-:Y:S01]  /*3780*/  LEA.HI.X.SX32 R133, R22, R203, 0x1, P3 ;  /* 0x000000cb16857211 */ /* 0x000fe200018f0eff */
[C---:B------:R-:W-:Y:S01]  /*3790*/  IMAD R88, R13.reuse, 0x1a, RZ ;  /* 0x0000001a0d587824 */ /* 0x040fe200078e02ff */
[----:B------:R-:W-:Y:S01]  /*37a0*/  IADD3 R138, P3, R90, R16, RZ ;  /* 0x000000105a8a7210 */ /* 0x000fe20007f7e0ff */
[----:B------:R1:W4:Y:S01]  /*37b0*/  @P5 LDG.E.U8 R243, desc[UR14][R134.64] ;  /* 0x0000000e86f35981 */ /* 0x000322000c1e1100 */
        /* <DEDUP_REMOVED lines=33> */
[C---:B------:R-:W-:Y:S01]  /*39d0*/  IMAD.SHL.U32 R88, R13.reuse, 0x20, RZ ;  /* 0x000000200d587824 */ /* 0x040fe200078e00ff */
        /* <DEDUP_REMOVED lines=19> */
[----:B------:R1:W5:Y:S01]  /*3b10*/  @P5 LDG.E.U8 R194, desc[UR14][R132.64] ;  /* 0x0000000e84c25981 */ /* 0x000362000c1e1100 */
        /* <DEDUP_REMOVED lines=161> */
[----:B------:R-:W3:Y:S01]  /*4530*/  @P5 LDG.E.U8 R214, desc[UR14][R134.64] ;  /* 0x0000000e86d65981 */ /* 0x000ee2000c1e1100 */
[----:B------:R-:W-:Y:S01]  /*4540*/  IMAD R22, R13, 0x3f, RZ ;  /* 0x0000003f0d167824 */ /* 0x000fe200078e02ff */
[C---:B------:R-:W-:Y:S02]  /*4550*/  ISETP.GT.AND P1, PT, R18.reuse, 0x3d, PT ;  /* 0x0000003d1200780c */ /* 0x040fe40003f24270 */
[----:B------:R1:W3:Y:S01]  /*4560*/  @P2 LDG.E.U8 R150, desc[UR14][R132.64] ;  /* 0x0000000e84962981 */ /* 0x0002e2000c1e1100 */
[----:B------:R-:W-:-:S02]  /*4570*/  ISETP.GT.AND P5, PT, R18, 0x3e, PT ;  /* 0x0000003e1200780c */ /* 0x000fc40003fa4270 */
[----:B------:R-:W-:Y:S02]  /*4580*/  ISETP.GT.AND P2, PT, R18, 0x3f, PT ;  /* 0x0000003f1200780c */ /* 0x000fe40003f44270 */
[----:B------:R-:W-:Y:S02]  /*4590*/  LEA.HI.X.SX32 R251, R90, R203, 0x1, P3 ;  /* 0x000000cb5afb7211 */ /* 0x000fe400018f0eff */
[-C--:B--2---:R-:W-:Y:S02]  /*45a0*/  IADD3 R138, P4, R88, R16.reuse, RZ ;  /* 0x00000010588a7210 */ /* 0x084fe40007f9e0ff */
[----:B0-----:R-:W-:Y:S02]  /*45b0*/  IADD3 R136, P3, R22, R16, RZ ;  /* 0x0000001016887210 */ /* 0x001fe40007f7e0ff */
[----:B------:R-:W-:Y:S02]  /*45c0*/  PRMT R212, RZ, 0x7610, R212 ;  /* 0x00007610ffd47816 */ /* 0x000fe400000000d4 */
[----:B------:R-:W-:-:S02]  /*45d0*/  PRMT R147, RZ, 0x7610, R147 ;  /* 0x00007610ff937816 */ /* 0x000fc40000000093 */
[----:B------:R-:W-:Y:S02]  /*45e0*/  PRMT R210, RZ, 0x7610, R210 ;  /* 0x00007610ffd27816 */ /* 0x000fe400000000d2 */
[-C--:B------:R-:W-:Y:S01]  /*45f0*/  LEA.HI.X.SX32 R139, R88, R203.reuse, 0x1, P4 ;  /* 0x000000cb588b7211 */ /* 0x080fe200020f0eff */
[----:B------:R-:W2:Y:S01]  /*4600*/  @P1 LDG.E.U8 R212, desc[UR14][R250.64] ;  /* 0x0000000efad41981 */ /* 0x000ea2000c1e1100 */
[----:B------:R-:W-:-:S03]  /*4610*/  LEA.HI.X.SX32 R137, R22, R203, 0x1, P3 ;  /* 0x000000cb16897211 */ /* 0x000fc600018f0eff */
[----:B------:R-:W2:Y:S01]  /*4620*/  @P5 LDG.E.U8 R147, desc[UR14][R138.64] ;  /* 0x0000000e8a935981 */ /* 0x000ea2000c1e1100 */
[C---:B------:R-:W-:Y:S01]  /*4630*/  IADD3 RZ, P1, R14.reuse, R97, RZ ;  /* 0x000000610eff7210 */ /* 0x040fe20007f3e0ff */
[C---:B-1----:R-:W-:Y:S01]  /*4640*/  IMAD.IADD R132, R14.reuse, 0x1, R97 ;  /* 0x000000010e847824 */ /* 0x042fe200078e0261 */
[----:B------:R-:W-:Y:S01]  /*4650*/  PRMT R22, RZ, 0x7610, R22 ;  /* 0x00007610ff167816 */ /* 0x000fe20000000016 */
[----:B------:R0:W2:Y:S01]  /*4660*/  @P2 LDG.E.U8 R210, desc[UR14][R136.64] ;  /* 0x0000000e88d22981 */ /* 0x0000a2000c1e1100 */
[----:B------:R-:W-:Y:S01]  /*4670*/  IADD3 RZ, P3, R14, R93, RZ ;  /* 0x0000005d0eff7210 */ /* 0x000fe20007f7e0ff */
[----:B------:R-:W-:Y:S01]  /*4680*/  IMAD.X R133, R10, 0x1, R17, P1 ;  /* 0x000000010a857824 */ /* 0x000fe200008e0611 */
[----:B------:R-:W-:Y:S01]  /*4690*/  BAR.SYNC.DEFER_BLOCKING 0x0 ;  /* 0x0000000000007b1d */ /* 0x000fe20000010000 */
[C---:B------:R-:W-:Y:S02]  /*46a0*/  IADD3 RZ, P1, R14.reuse, R105, RZ ;  /* 0x000000690eff7210 */ /* 0x040fe40007f3e0ff */
[----:B------:R-:W-:-:S03]  /*46b0*/  IADD3 RZ, P2, R14, R101, RZ ;  /* 0x000000650eff7210 */ /* 0x000fc60007f5e0ff */
[----:B0-----:R-:W-:Y:S01]  /*46c0*/  IMAD.X R137, R10, 0x1, R21, P1 ;  /* 0x000000010a897824 */ /* 0x001fe200008e0615 */
[C---:B------:R-:W-:Y:S01]  /*46d0*/  IADD3 RZ, P1, R14.reuse, R113, RZ ;  /* 0x000000710eff7210 */ /* 0x040fe20007f3e0ff */
[C---:B------:R-:W-:Y:S01]  /*46e0*/  IMAD.IADD R136, R14.reuse, 0x1, R105 ;  /* 0x000000010e887824 */ /* 0x040fe200078e0269 */
[----:B------:R-:W-:Y:S01]  /*46f0*/  PRMT R90, RZ, 0x7610, R90 ;  /* 0x00007610ff5a7816 */ /* 0x000fe2000000005a */
[----:B------:R-:W-:Y:S01]  /*4700*/  IMAD.IADD R134, R14, 0x1, R93 ;  /* 0x000000010e867824 */ /* 0x000fe200078e025d */
[----:B------:R-:W-:Y:S01]  /*4710*/  PRMT R221, RZ, 0x7610, R221 ;  /* 0x00007610ffdd7816 */ /* 0x000fe200000000dd */
[C---:B------:R-:W-:Y:S02]  /*4720*/  IMAD.X R135, R10.reuse, 0x1, R15, P3 ;  /* 0x000000010a877824 */ /* 0x040fe400018e060f */
[----:B------:R-:W-:Y:S01]  /*4730*/  IMAD.X R139, R10, 0x1, R19, P2 ;  /* 0x000000010a8b7824 */ /* 0x000fe200010e0613 */
[C---:B------:R-:W-:Y:S02]  /*4740*/  IADD3 RZ, P2, R14.reuse, R109, RZ ;  /* 0x0000006d0eff7210 */ /* 0x040fe40007f5e0ff */
[----:B------:R-:W-:Y:S01]  /*4750*/  PRMT R92, RZ, 0x7610, R92 ;  /* 0x00007610ff5c7816 */ /* 0x000fe2000000005c */
[----:B------:R0:W2:Y:S01]  /*4760*/  @!P0 LDG.E.U8 R22, desc[UR14][R132.64] ;  /* 0x0000000e84168981 */ /* 0x0000a2000c1e1100 */
[----:B------:R-:W-:Y:S01]  /*4770*/  PRMT R88, RZ, 0x7610, R88 ;  /* 0x00007610ff587816 */ /* 0x000fe20000000058 */
[----:B------:R-:W-:-:S02]  /*4780*/  IMAD.IADD R138, R14, 0x1, R101 ;  /* 0x000000010e8a7824 */ /* 0x000fc400078e0265 */
[----:B------:R1:W2:Y:S04]  /*4790*/  @!P0 LDG.E.U8 R90, desc[UR14][R136.64] ;  /* 0x0000000e885a8981 */ /* 0x0002a8000c1e1100 */
[----:B------:R4:W2:Y:S01]  /*47a0*/  @!P0 LDG.E.U8 R221, desc[UR14][R134.64] ;  /* 0x0000000e86dd8981 */ /* 0x0008a2000c1e1100 */
[----:B0-----:R-:W-:Y:S01]  /*47b0*/  IMAD.X R133, R10, 0x1, R3, P1 ;  /* 0x000000010a857824 */ /* 0x001fe200008e0603 */
[C---:B------:R-:W-:Y:S01]  /*47c0*/  IADD3 RZ, P1, R14.reuse, R121, RZ ;  /* 0x000000790eff7210 */ /* 0x040fe20007f3e0ff */
[----:B------:R-:W-:Y:S01]  /*47d0*/  IMAD.IADD R132, R14, 0x1, R113 ;  /* 0x000000010e847824 */ /* 0x000fe200078e0271 */
[----:B------:R-:W-:Y:S01]  /*47e0*/  PRMT R96, RZ, 0x7610, R96 ;  /* 0x00007610ff607816 */ /* 0x000fe20000000060 */
[----:B------:R0:W2:Y:S02]  /*47f0*/  @!P0 LDG.E.U8 R88, desc[UR14][R138.64] ;  /* 0x0000000e8a588981 */ /* 0x0000a4000c1e1100 */
[----:B-1----:R-:W-:Y:S01]  /*4800*/  IMAD.X R137, R10, 0x1, R91, P1 ;  /* 0x000000010a897824 */ /* 0x002fe200008e065b */
[----:B------:R-:W-:Y:S01]  /*4810*/  IADD3 RZ, P1, R14, R129, RZ ;  /* 0x000000810eff7210 */ /* 0x000fe20007f3e0ff */
[----:B----4-:R-:W-:Y:S01]  /*4820*/  IMAD.X R135, R10, 0x1, R23, P2 ;  /* 0x000000010a877824 */ /* 0x010fe200010e0617 */
[C---:B------:R-:W-:Y:S01]  /*4830*/  IADD3 RZ, P2, R14.reuse, R117, RZ ;  /* 0x000000750eff7210 */ /* 0x040fe20007f5e0ff */
[----:B------:R1:W4:Y:S01]  /*4840*/  @!P0 LDG.E.U8 R92, desc[UR14][R132.64] ;  /* 0x0000000e845c8981 */ /* 0x000322000c1e1100 */
[----:B------:R-:W-:Y:S01]  /*4850*/  PRMT R223, RZ, 0x7610, R223 ;  /* 0x00007610ffdf7816 */ /* 0x000fe200000000df */
[----:B------:R-:W-:-:S02]  /*4860*/  IMAD.IADD R136, R14, 0x1, R121 ;  /* 0x000000010e887824 */ /* 0x000fc400078e0279 */
[----:B------:R-:W-:Y:S02]  /*4870*/  IMAD.IADD R134, R14, 0x1, R109 ;  /* 0x000000010e867824 */ /* 0x000fe400078e026d */
[----:B0-----:R-:W-:Y:S01]  /*4880*/  IMAD.X R139, R10, 0x1, R89, P2 ;  /* 0x000000010a8b7824 */ /* 0x001fe200010e0659 */
[----:B------:R-:W-:Y:S01]  /*4890*/  IADD3 RZ, P2, R14, R125, RZ ;  /* 0x0000007d0eff7210 */ /* 0x000fe20007f5e0ff */
[----:B------:R0:W4:Y:S01]  /*48a0*/  @!P0 LDG.E.U8 R96, desc[UR14][R136.64] ;  /* 0x0000000e88608981 */ /* 0x000122000c1e1100 */
[----:B-1----:R-:W-:Y:S01]  /*48b0*/  IMAD.X R133, R10, 0x1, R99, P1 ;  /* 0x000000010a857824 */ /* 0x002fe200008e0663 */
[C---:B------:R-:W-:Y:S02]  /*48c0*/  IADD3 RZ, P1, R14.reuse, R153, RZ ;  /* 0x000000990eff7210 */ /* 0x040fe40007f3e0ff */
[----:B------:R1:W4:Y:S01]  /*48d0*/  @!P0 LDG.E.U8 R223, desc[UR14][R134.64] ;  /* 0x0000000e86df8981 */ /* 0x000322000c1e1100 */
[----:B------:R-:W-:Y:S01]  /*48e0*/  PRMT R98, RZ, 0x7610, R98 ;  /* 0x00007610ff627816 */ /* 0x000fe20000000062 */
[----:B------:R-:W-:Y:S01]  /*48f0*/  IMAD.IADD R132, R14, 0x1, R129 ;  /* 0x000000010e847824 */ /* 0x000fe200078e0281 */
[----:B------:R-:W-:Y:S01]  /*4900*/  PRMT R225, RZ, 0x7610, R225 ;  /* 0x00007610ffe17816 */ /* 0x000fe200000000e1 */
[----:B0-----:R-:W-:Y:S01]  /*4910*/  IMAD.X R137, R10, 0x1, R107, P1 ;  /* 0x000000010a897824 */ /* 0x001fe200008e066b */
[----:B------:R-:W-:-:S02]  /*4920*/  IADD3 RZ, P1, R14, R157, RZ ;  /* 0x0000009d0eff7210 */ /* 0x000fc40007f3e0ff */
[----:B------:R0:W4:Y:S01]  /*4930*/  @!P0 LDG.E.U8 R98, desc[UR14][R132.64] ;  /* 0x0000000e84628981 */ /* 0x000122000c1e1100 */
[----:B-1----:R-:W-:Y:S02]  /*4940*/  IMAD.IADD R134, R14, 0x1, R125 ;  /* 0x000000010e867824 */ /* 0x002fe400078e027d */
[----:B------:R-:W-:Y:S01]  /*4950*/  IMAD.X R135, R10, 0x1, R95, P2 ;  /* 0x000000010a877824 */ /* 0x000fe200010e065f */
[----:B------:R-:W-:Y:S01]  /*4960*/  PRMT R102, RZ, 0x7610, R102 ;  /* 0x00007610ff667816 */ /* 0x000fe20000000066 */
[----:B------:R-:W-:-:S03]  /*4970*/  IMAD.IADD R136, R14, 0x1, R153 ;  /* 0x000000010e887824 */ /* 0x000fc600078e0299 */
[----:B------:R1:W4:Y:S01]  /*4980*/  @!P0 LDG.E.U8 R225, desc[UR14][R134.64] ;  /* 0x0000000e86e18981 */ /* 0x000322000c1e1100 */
[----:B0-----:R-:W-:Y:S01]  /*4990*/  IMAD.X R133, R10, 0x1, R111, P1 ;  /* 0x000000010a857824 */ /* 0x001fe200008e066f */
[----:B------:R-:W-:Y:S01]  /*49a0*/  PRMT R94, RZ, 0x7610, R94 ;  /* 0x00007610ff5e7816 */ /* 0x000fe2000000005e */
[C---:B------:R-:W-:Y:S01]  /*49b0*/  IMAD.IADD R138, R14.reuse, 0x1, R117 ;  /* 0x000000010e8a7824 */ /* 0x040fe200078e0275 */
[----:B------:R0:W4:Y:S01]  /*49c0*/  @!P0 LDG.E.U8 R102, desc[UR14][R136.64] ;  /* 0x0000000e88668981 */ /* 0x000122000c1e1100 */
[----:B------:R-:W-:Y:S01]  /*49d0*/  PRMT R227, RZ, 0x7610, R227 ;  /* 0x00007610ffe37816 */ /* 0x000fe200000000e3 */
[C---:B------:R-:W-:Y:S01]  /*49e0*/  IMAD.IADD R132, R14.reuse, 0x1, R157 ;  /* 0x000000010e847824 */ /* 0x040fe200078e029d */
[C---:B------:R-:W-:Y:S01]  /*49f0*/  IADD3 RZ, P2, R14.reuse, R149, RZ ;  /* 0x000000950eff7210 */ /* 0x040fe20007f5e0ff */
[----:B------:R5:W4:Y:S01]  /*4a00*/  @!P0 LDG.E.U8 R94, desc[UR14][R138.64] ;  /* 0x0000000e8a5e8981 */ /* 0x000b22000c1e1100 */
[----:B-1----:R-:W-:-:S03]  /*4a10*/  IADD3 R134, P1, R14, R207, RZ ;  /* 0x000000cf0e867210 */ /* 0x002fc60007f3e0ff */
[----:B------:R1:W4:Y:S02]  /*4a20*/  @!P0 LDG.E.U8 R227, desc[UR14][R132.64] ;  /* 0x0000000e84e38981 */ /* 0x000324000c1e1100 */
[----:B------:R-:W-:Y:S01]  /*4a30*/  IMAD.X R135, R10, 0x1, R195, P1 ;  /* 0x000000010a877824 */ /* 0x000fe200008e06c3 */
[----:B0-----:R-:W-:Y:S02]  /*4a40*/  IADD3 R136, P1, R14, R209, RZ ;  /* 0x000000d10e887210 */ /* 0x001fe40007f3e0ff */
[----:B------:R-:W-:Y:S01]  /*4a50*/  PRMT R106, RZ, 0x7610, R106 ;  /* 0x00007610ff6a7816 */ /* 0x000fe2000000006a */
[C---:B-----5:R-:W-:Y:S01]  /*4a60*/  IMAD.X R139, R10.reuse, 0x1, R103, P2 ;  /* 0x000000010a8b7824 */ /* 0x060fe200010e0667 */
[----:B------:R-:W-:Y:S01]  /*4a70*/  PRMT R100, RZ, 0x7610, R100 ;  /* 0x00007610ff647816 */ /* 0x000fe20000000064 */
[----:B------:R-:W-:Y:S01]  /*4a80*/  IMAD.X R137, R10, 0x1, R191, P1 ;  /* 0x000000010a897824 */ /* 0x000fe200008e06bf */
[C---:B-1----:R-:W-:Y:S01]  /*4a90*/  IADD3 R132, P1, R14.reuse, R213, RZ ;  /* 0x000000d50e847210 */ /* 0x042fe20007f3e0ff */
[C---:B------:R-:W-:Y:S01]  /*4aa0*/  IMAD.IADD R138, R14.reuse, 0x1, R149 ;  /* 0x000000010e8a7824 */ /* 0x040fe200078e0295 */
[----:B------:R-:W-:Y:S01]  /*4ab0*/  IADD3 R250, P2, R14, R205, RZ ;  /* 0x000000cd0efa7210 */ /* 0x000fe20007f5e0ff */
[----:B------:R0:W5:Y:S01]  /*4ac0*/  @!P0 LDG.E.U8 R106, desc[UR14][R134.64] ;  /* 0x0000000e866a8981 */ /* 0x000162000c1e1100 */
[----:B------:R-:W-:Y:S01]  /*4ad0*/  PRMT R229, RZ, 0x7610, R229 ;  /* 0x00007610ffe57816 */ /* 0x000fe200000000e5 */
[----:B------:R-:W-:-:S02]  /*4ae0*/  IMAD.X R133, R10, 0x1, R183, P1 ;  /* 0x000000010a857824 */ /* 0x000fc400008e06b7 */
[----:B------:R1:W5:Y:S01]  /*4af0*/  @!P0 LDG.E.U8 R100, desc[UR14][R138.64] ;  /* 0x0000000e8a648981 */ /* 0x000362000c1e1100 */
[----:B------:R-:W-:Y:S01]  /*4b00*/  IMAD.X R251, R10, 0x1, R199, P2 ;  /* 0x000000010afb7824 */ /* 0x000fe200010e06c7 */
[----:B------:R-:W-:Y:S02]  /*4b10*/  PRMT R108, RZ, 0x7610, R108 ;  /* 0x00007610ff6c7816 */ /* 0x000fe4000000006c */
[----:B------:R1:W5:Y:S01]  /*4b20*/  @!P0 LDG.E.U8 R229, desc[UR14][R136.64] ;  /* 0x0000000e88e58981 */ /* 0x000362000c1e1100 */
[C---:B0-----:R-:W-:Y:S02]  /*4b30*/  IADD3 R134, P1, R14.reuse, R215, RZ ;  /* 0x000000d70e867210 */ /* 0x041fe40007f3e0ff */
[----:B-1----:R-:W-:-:S03]  /*4b40*/  IADD3 R138, P2, R14, R211, RZ ;  /* 0x000000d30e8a7210 */ /* 0x002fc60007f5e0ff */
[----:B------:R-:W-:Y:S01]  /*4b50*/  IMAD.X R135, R10, 0x1, R179, P1 ;  /* 0x000000010a877824 */ /* 0x000fe200008e06b3 */
[----:B------:R-:W-:Y:S01]  /*4b60*/  IADD3 R136, P1, R14, R201, RZ ;  /* 0x000000c90e887210 */ /* 0x000fe20007f3e0ff */
[----:B------:R-:W-:Y:S01]  /*4b70*/  IMAD.X R139, R10, 0x1, R187, P2 ;  /* 0x000000010a8b7824 */ /* 0x000fe200010e06bb */
[----:B------:R-:W-:-:S03]  /*4b80*/  PRMT R110, RZ, 0x7610, R110 ;  /* 0x00007610ff6e7816 */ /* 0x000fc6000000006e */
[----:B------:R-:W-:Y:S01]  /*4b90*/  IMAD.X R137, R10, 0x1, R171, P1 ;  /* 0x000000010a897824 */ /* 0x000fe200008e06ab */
[----:B------:R0:W5:Y:S01]  /*4ba0*/  @!P0 LDG.E.U8 R108, desc[UR14][R138.64] ;  /* 0x0000000e8a6c8981 */ /* 0x000162000c1e1100 */
[----:B------:R-:W-:-:S03]  /*4bb0*/  PRMT R112, RZ, 0x7610, R112 ;  /* 0x00007610ff707816 */ /* 0x000fc60000000070 */
[----:B------:R1:W5:Y:S01]  /*4bc0*/  @!P0 LDG.E.U8 R110, desc[UR14][R132.64] ;  /* 0x0000000e846e8981 */ /* 0x000362000c1e1100 */
[----:B------:R-:W-:-:S03]  /*4bd0*/  PRMT R114, RZ, 0x7610, R114 ;  /* 0x00007610ff727816 */ /* 0x000fc60000000072 */
[----:B------:R1:W5:Y:S01]  /*4be0*/  @!P0 LDG.E.U8 R112, desc[UR14][R134.64] ;  /* 0x0000000e86708981 */ /* 0x000362000c1e1100 */
[----:B0-----:R-:W-:-:S03]  /*4bf0*/  IADD3 R138, P1, R14, R197, RZ ;  /* 0x000000c50e8a7210 */ /* 0x001fc60007f3e0ff */
[----:B------:R0:W5:Y:S02]  /*4c00*/  @!P0 LDG.E.U8 R114, desc[UR14][R136.64] ;  /* 0x0000000e88728981 */ /* 0x000164000c1e1100 */
[----:B------:R-:W-:Y:S01]  /*4c10*/  IMAD.X R139, R10, 0x1, R167, P1 ;  /* 0x000000010a8b7824 */ /* 0x000fe200008e06a7 */
[----:B-1----:R-:W-:-:S05]  /*4c20*/  IADD3 R132, P1, R14, R193, RZ ;  /* 0x000000c10e847210 */ /* 0x002fca0007f3e0ff */
[----:B------:R-:W-:Y:S01]  /*4c30*/  IMAD.X R133, R10, 0x1, R163, P1 ;  /* 0x000000010a857824 */ /* 0x000fe200008e06a3 */
[----:B------:R-:W-:Y:S02]  /*4c40*/  IADD3 R134, P1, R14, R189, RZ ;  /* 0x000000bd0e867210 */ /* 0x000fe40007f3e0ff */
[----:B------:R-:W-:-:S03]  /*4c50*/  PRMT R116, RZ, 0x7610, R116 ;  /* 0x00007610ff747816 */ /* 0x000fc60000000074 */
[----:B------:R-:W-:Y:S01]  /*4c60*/  IMAD.X R135, R10, 0x1, R159, P1 ;  /* 0x000000010a877824 */ /* 0x000fe200008e069f */
[----:B0-----:R-:W-:Y:S02]  /*4c70*/  IADD3 R136, P1, R14, R185, RZ ;  /* 0x000000b90e887210 */ /* 0x001fe40007f3e0ff */
[----:B------:R0:W5:Y:S01]  /*4c80*/  @!P0 LDG.E.U8 R116, desc[UR14][R138.64] ;  /* 0x0000000e8a748981 */ /* 0x000162000c1e1100 */
[----:B------:R-:W-:Y:S02]  /*4c90*/  PRMT R118, RZ, 0x7610, R118 ;  /* 0x00007610ff767816 */ /* 0x000fe40000000076 */
[----:B------:R-:W-:Y:S01]  /*4ca0*/  IMAD.X R137, R10, 0x1, R155, P1 ;  /* 0x000000010a897824 */ /* 0x000fe200008e069b */
[----:B------:R-:W-:-:S03]  /*4cb0*/  PRMT R233, RZ, 0x7610, R233 ;  /* 0x00007610ffe97816 */ /* 0x000fc600000000e9 */
[----:B------:R1:W5:Y:S01]  /*4cc0*/  @!P0 LDG.E.U8 R118, desc[UR14][R132.64] ;  /* 0x0000000e84768981 */ /* 0x000362000c1e1100 */
[----:B0-----:R-:W-:-:S03]  /*4cd0*/  IADD3 R138, P1, R14, R181, RZ ;  /* 0x000000b50e8a7210 */ /* 0x001fc60007f3e0ff */
[----:B------:R0:W5:Y:S02]  /*4ce0*/  @!P0 LDG.E.U8 R233, desc[UR14][R134.64] ;  /* 0x0000000e86e98981 */ /* 0x000164000c1e1100 */
[----:B------:R-:W-:Y:S01]  /*4cf0*/  IMAD.X R139, R10, 0x1, R151, P1 ;  /* 0x000000010a8b7824 */ /* 0x000fe200008e0697 */
[----:B-1----:R-:W-:Y:S02]  /*4d00*/  IADD3 R132, P1, R14, R177, RZ ;  /* 0x000000b10e847210 */ /* 0x002fe40007f3e0ff */
        /* <DEDUP_REMOVED lines=9> */
[----:B------:R0:W5:Y:S01]  /*4da0*/  @!P0 LDG.E.U8 R124, desc[UR14][R132.64] ;  /* 0x0000000e847c8981 */ /* 0x000162000c1e1100 */
[----:B------:R-:W-:Y:S01]  /*4db0*/  PRMT R104, RZ, 0x7610, R104 ;  /* 0x00007610ff687816 */ /* 0x000fe20000000068 */
[----:B------:R-:W-:Y:S01]  /*4dc0*/  IMAD.X R137, R10, 0x1, R119, P1 ;  /* 0x000000010a897824 */ /* 0x000fe200008e0677 */
[----:B-1----:R-:W-:-:S04]  /*4dd0*/  IADD3 R138, P1, R14, R161, RZ ;  /* 0x000000a10e8a7210 */ /* 0x002fc80007f3e0ff */
[----:B------:R1:W5:Y:S01]  /*4de0*/  @!P0 LDG.E.U8 R104, desc[UR14][R250.64] ;  /* 0x0000000efa688981 */ /* 0x000362000c1e1100 */
[----:B------:R-:W-:Y:S01]  /*4df0*/  PRMT R235, RZ, 0x7610, R235 ;  /* 0x00007610ffeb7816 */ /* 0x000fe200000000eb */
[----:B------:R-:W-:Y:S01]  /*4e00*/  IMAD.X R139, R10, 0x1, R115, P1 ;  /* 0x000000010a8b7824 */ /* 0x000fe200008e0673 */
[----:B0-----:R-:W-:-:S04]  /*4e10*/  IADD3 R132, P1, R14, R169, RZ ;  /* 0x000000a90e847210 */ /* 0x001fc80007f3e0ff */
[----:B------:R0:W5:Y:S01]  /*4e20*/  @!P0 LDG.E.U8 R235, desc[UR14][R134.64] ;  /* 0x0000000e86eb8981 */ /* 0x000162000c1e1100 */
[----:B-1----:R-:W-:Y:S01]  /*4e30*/  IADD3 R250, P2, R14, R217, RZ ;  /* 0x000000d90efa7210 */ /* 0x002fe20007f5e0ff */
[C---:B------:R-:W-:Y:S01]  /*4e40*/  IMAD.X R133, R10.reuse, 0x1, R123, P1 ;  /* 0x000000010a857824 */ /* 0x040fe200008e067b */
[----:B------:R-:W-:Y:S02]  /*4e50*/  PRMT R231, RZ, 0x7610, R231 ;  /* 0x00007610ffe77816 */ /* 0x000fe400000000e7 */
[----:B------:R-:W-:Y:S01]  /*4e60*/  PRMT R128, RZ, 0x7610, R128 ;  /* 0x00007610ff807816 */ /* 0x000fe20000000080 */
[----:B------:R-:W-:Y:S01]  /*4e70*/  IMAD.X R251, R10, 0x1, R175, P2 ;  /* 0x000000010afb7824 */ /* 0x000fe200010e06af */
[----:B0-----:R-:W-:Y:S02]  /*4e80*/  IADD3 R134, P1, R14, R11, RZ ;  /* 0x0000000b0e867210 */ /* 0x001fe40007f3e0ff */
[----:B------:R-:W-:Y:S02]  /*4e90*/  PRMT R126, RZ, 0x7610, R126 ;  /* 0x00007610ff7e7816 */ /* 0x000fe4000000007e */
[----:B------:R-:W5:Y:S01]  /*4ea0*/  @!P0 LDG.E.U8 R231, desc[UR14][R250.64] ;  /* 0x0000000efae78981 */ /* 0x000f62000c1e1100 */
[----:B------:R-:W-:Y:S01]  /*4eb0*/  PRMT R130, RZ, 0x7610, R130 ;  /* 0x00007610ff827816 */ /* 0x000fe20000000082 */
[----:B------:R-:W-:Y:S01]  /*4ec0*/  IMAD.X R135, R10, 0x1, R219, P1 ;  /* 0x000000010a877824 */ /* 0x000fe200008e06db */
[----:B------:R-:W-:Y:S01]  /*4ed0*/  PRMT R148, RZ, 0x7610, R148 ;  /* 0x00007610ff947816 */ /* 0x000fe20000000094 */
[----:B------:R0:W5:Y:S04]  /*4ee0*/  @!P0 LDG.E.U8 R128, desc[UR14][R138.64] ;  /* 0x0000000e8a808981 */ /* 0x000168000c1e1100 */
[----:B------:R-:W5:Y:S04]  /*4ef0*/  @!P0 LDG.E.U8 R126, desc[UR14][R136.64] ;  /* 0x0000000e887e8981 */ /* 0x000f68000c1e1100 */
[----:B------:R1:W5:Y:S04]  /*4f00*/  @!P0 LDG.E.U8 R130, desc[UR14][R132.64] ;  /* 0x0000000e84828981 */ /* 0x000368000c1e1100 */
[----:B------:R3:W5:Y:S01]  /*4f10*/  @!P0 LDG.E.U8 R148, desc[UR14][R134.64] ;  /* 0x0000000e86948981 */ /* 0x000762000c1e1100 */
[----:B0-----:R-:W-:-:S02]  /*4f20*/  LOP3.LUT R138, R152, 0xffff, RZ, 0xc0, !PT ;  /* 0x0000ffff988a7812 */ /* 0x001fc400078ec0ff */
[----:B------:R-:W-:Y:S02]  /*4f30*/  LOP3.LUT R243, R243, 0xffff, RZ, 0xc0, !PT ;  /* 0x0000fffff3f37812 */ /* 0x000fe400078ec0ff */
[----:B------:R-:W-:Y:S02]  /*4f40*/  LOP3.LUT R152, R194, 0xffff, RZ, 0xc0, !PT ;  /* 0x0000ffffc2987812 */ /* 0x000fe400078ec0ff */
[----:B-1----:R-:W-:Y:S02]  /*4f50*/  LOP3.LUT R132, R206, 0xffff, RZ, 0xc0, !PT ;  /* 0x0000ffffce847812 */ /* 0x002fe400078ec0ff */
[----:B------:R-:W-:Y:S02]  /*4f60*/  LOP3.LUT R133, R142, 0xffff, RZ, 0xc0, !PT ;  /* 0x0000ffff8e857812 */ /* 0x000fe400078ec0ff */
[----:B------:R-:W-:Y:S02]  /*4f70*/  PRMT R138, R138, 0x3340, R243 ;  /* 0x000033408a8a7816 */ /* 0x000fe400000000f3 */
[----:B---3--:R-:W-:-:S02]  /*4f80*/  LOP3.LUT R243, R238, 0xffff, RZ, 0xc0, !PT ;  /* 0x0000ffffeef37812 */ /* 0x008fc400078ec0ff */
[----:B------:R-:W-:Y:S02]  /*4f90*/  LOP3.LUT R140, R140, 0xffff, RZ, 0xc0, !PT ;  /* 0x0000ffff8c8c7812 */ /* 0x000fe400078ec0ff */
[----:B------:R-:W-:Y:S02]  /*4fa0*/  LOP3.LUT R141, R141, 0xffff, RZ, 0xc0, !PT ;  /* 0x0000ffff8d8d7812 */ /* 0x000fe400078ec0ff */
[----:B------:R-:W-:Y:S02]  /*4fb0*/  LOP3.LUT R146, R146, 0xffff, RZ, 0xc0, !PT ;  /* 0x0000ffff92927812 */ /* 0x000fe400078ec0ff */
[----:B------:R-:W-:Y:S02]  /*4fc0*/  LOP3.LUT R143, R143, 0xffff, RZ, 0xc0, !PT ;  /* 0x0000ffff8f8f7812 */ /* 0x000fe400078ec0ff */
[----:B------:R-:W-:Y:S02]  /*4fd0*/  PRMT R132, R132, 0x3340, R133 ;  /* 0x0000334084847816 */ /* 0x000fe40000000085 */
[----:B------:R-:W-:-:S02]  /*4fe0*/  LOP3.LUT R133, R204, 0xffff, RZ, 0xc0, !PT ;  /* 0x0000ffffcc857812 */ /* 0x000fc400078ec0ff */
[----:B------:R-:W-:Y:S02]  /*4ff0*/  LOP3.LUT R144, R144, 0xffff, RZ, 0xc0, !PT ;  /* 0x0000ffff90907812 */ /* 0x000fe400078ec0ff */
[----:B------:R-:W-:Y:S02]  /*5000*/  LOP3.LUT R137, R162, 0xffff, RZ, 0xc0, !PT ;  /* 0x0000ffffa2897812 */ /* 0x000fe400078ec0ff */
[----:B------:R-:W-:Y:S02]  /*5010*/  PRMT R152, R152, 0x3340, R243 ;  /* 0x0000334098987816 */ /* 0x000fe400000000f3 */
[----:B------:R-:W-:Y:S02]  /*5020*/  LOP3.LUT R134, R202, 0xffff, RZ, 0xc0, !PT ;  /* 0x0000ffffca867812 */ /* 0x000fe400078ec0ff */
[----:B------:R-:W-:Y:S02]  /*5030*/  LOP3.LUT R247, R247, 0xffff, RZ, 0xc0, !PT ;  /* 0x0000fffff7f77812 */ /* 0x000fe400078ec0ff */
[----:B------:R-:W-:-:S02]  /*5040*/  LOP3.LUT R162, R190, 0xffff, RZ, 0xc0, !PT ;  /* 0x0000ffffbea27812 */ /* 0x000fc400078ec0ff */
[----:B------:R-:W-:Y:S02]  /*5050*/  LOP3.LUT R243, R232, 0xffff, RZ, 0xc0, !PT ;  /* 0x0000ffffe8f37812 */ /* 0x000fe400078ec0ff */
[----:B------:R-:W-:Y:S02]  /*5060*/  PRMT R140, R140, 0x3340, R141 ;  /* 0x000033408c8c7816 */ /* 0x000fe4000000008d */
[----:B------:R-:W-:Y:S02]  /*5070*/  PRMT R141, R146, 0x3340, R143 ;  /* 0x00003340928d7816 */ /* 0x000fe4000000008f */
[----:B------:R-:W-:Y:S02]  /*5080*/  PRMT R133, R133, 0x3340, R144 ;  /* 0x0000334085857816 */ /* 0x000fe40000000090 */
[----:B------:R-:W-:Y:S02]  /*5090*/  LOP3.LUT R146, R164, 0xffff, RZ, 0xc0, !PT ;  /* 0x0000ffffa4927812 */ /* 0x000fe400078ec0ff */
[----:B------:R-:W-:-:S02]  /*50a0*/  LOP3.LUT R239, R239, 0xffff, RZ, 0xc0, !PT ;  /* 0x0000ffffefef7812 */ /* 0x000fc400078ec0ff */
[----:B------:R-:W-:Y:S02]  /*50b0*/  PRMT R134, R134, 0x3340, R247 ;  /* 0x0000334086867816 */ /* 0x000fe400000000f7 */
[----:B------:R-:W-:Y:S02]  /*50c0*/  LOP3.LUT R144, R196, 0xffff, RZ, 0xc0, !PT ;  /* 0x0000ffffc4907812 */ /* 0x000fe400078ec0ff */
[----:B------:R-:W-:Y:S02]  /*50d0*/  LOP3.LUT R241, R241, 0xffff, RZ, 0xc0, !PT ;  /* 0x0000fffff1f17812 */ /* 0x000fe400078ec0ff */
[----:B------:R-:W-:Y:S02]  /*50e0*/  PRMT R162, R162, 0x3340, R243 ;  /* 0x00003340a2a27816 */ /* 0x000fe400000000f3 */
[----:B------:R-:W-:Y:S02]  /*50f0*/  LOP3.LUT R158, R158, 0xffff, RZ, 0xc0, !PT ;  /* 0x0000ffff9e9e7812 */ /* 0x000fe400078ec0ff */
[----:B------:R-:W-:-:S02]  /*5100*/  LOP3.LUT R243, R228, 0xffff, RZ, 0xc0, !PT ;  /* 0x0000ffffe4f37812 */ /* 0x000fc400078ec0ff */
[----:B------:R-:W-:Y:S02]  /*5110*/  LOP3.LUT R186, R186, 0xffff, RZ, 0xc0, !PT ;  /* 0x0000ffffbaba7812 */ /* 0x000fe400078ec0ff */
[----:B------:R-:W-:Y:S02]  /*5120*/  LOP3.LUT R247, R224, 0xffff, RZ, 0xc0, !PT ;  /* 0x0000ffffe0f77812 */ /* 0x000fe400078ec0ff */
[----:B------:R-:W-:Y:S02]  /*5130*/  LOP3.LUT R142, R182, 0xffff, RZ, 0xc0, !PT ;  /* 0x0000ffffb68e7812 */ /* 0x000fe400078ec0ff */
[----:B------:R-:W-:Y:S02]  /*5140*/  LOP3.LUT R145, R145, 0xffff, RZ, 0xc0, !PT ;  /* 0x0000ffff91917812 */ /* 0x000fe400078ec0ff */
[----:B------:R-:W-:Y:S02]  /*5150*/  PRMT R146, R146, 0x3340, R239 ;  /* 0x0000334092927816 */ /* 0x000fe400000000ef */
[----:B------:R-:W-:-:S02]  /*5160*/  PRMT R144, R144, 0x3340, R241 ;  /* 0x0000334090907816 */ /* 0x000fc400000000f1 */
[----:B------:R-:W-:Y:S02]  /*5170*/  LOP3.LUT R154, R154, 0xffff, RZ, 0xc0, !PT ;  /* 0x0000ffff9a9a7812 */ /* 0x000fe400078ec0ff */
[----:B------:R-:W-:Y:S02]  /*5180*/  LOP3.LUT R239, R236, 0xffff, RZ, 0xc0, !PT ;  /* 0x0000ffffecef7812 */ /* 0x000fe400078ec0ff */
[----:B------:R-:W-:Y:S02]  /*5190*/  LOP3.LUT R164, R156, 0xffff, RZ, 0xc0, !PT ;  /* 0x0000ffff9ca47812 */ /* 0x000fe400078ec0ff */
[----:B------:R-:W-:Y:S02]  /*51a0*/  LOP3.LUT R136, R200, 0xffff, RZ, 0xc0, !PT ;  /* 0x0000ffffc8887812 */ /* 0x000fe400078ec0ff */
[----:B------:R-:W-:Y:S02]  /*51b0*/  LOP3.LUT R245, R245, 0xffff, RZ, 0xc0, !PT ;  /* 0x0000fffff5f57812 */ /* 0x000fe400078ec0ff */
[----:B------:R-:W-:-:S02]  /*51c0*/  LOP3.LUT R168, R168, 0xffff, RZ, 0xc0, !PT ;  /* 0x0000ffffa8a87812 */ /* 0x000fc400078ec0ff */
[----:B------:R-:W-:Y:S02]  /*51d0*/  LOP3.LUT R241, R234, 0xffff, RZ, 0xc0, !PT ;  /* 0x0000ffffeaf17812 */ /* 0x000fe400078ec0ff */
[----:B------:R-:W-:Y:S02]  /*51e0*/  PRMT R156, R158, 0x3340, R243 ;  /* 0x000033409e9c7816 */ /* 0x000fe400000000f3 */
[----:B------:R-:W-:Y:S02]  /*51f0*/  PRMT R186, R186, 0x3340, R247 ;  /* 0x00003340baba7816 */ /* 0x000fe400000000f7 */
[----:B------:R-:W-:Y:S02]  /*5200*/  LOP3.LUT R180, R180, 0xffff, RZ, 0xc0, !PT ;  /* 0x0000ffffb4b47812 */ /* 0x000fe400078ec0ff */
[----:B------:R-:W-:Y:S02]  /*5210*/  LOP3.LUT R251, R216, 0xffff, RZ, 0xc0, !PT ;  /* 0x0000ffffd8fb7812 */ /* 0x000fe400078ec0ff */
[----:B------:R-:W-:-:S02]  /*5220*/  LOP3.LUT R170, R170, 0xffff, RZ, 0xc0, !PT ;  /* 0x0000ffffaaaa7812 */ /* 0x000fc400078ec0ff */
[----:B------:R-:W-:Y:S02]  /*5230*/  LOP3.LUT R247, R220, 0xffff, RZ, 0xc0, !PT ;  /* 0x0000ffffdcf77812 */ /* 0x000fe400078ec0ff */
[----:B--2---:R-:W-:Y:S02]  /*5240*/  LOP3.LUT R158, R147, 0xffff, RZ, 0xc0, !PT ;  /* 0x0000ffff939e7812 */ /* 0x004fe400078ec0ff */
[----:B------:R-:W-:Y:S02]  /*5250*/  PRMT R142, R142, 0x3340, R145 ;  /* 0x000033408e8e7816 */ /* 0x000fe40000000091 */
[----:B------:R-:W-:Y:S02]  /*5260*/  LOP3.LUT R143, R172, 0xffff, RZ, 0xc0, !PT ;  /* 0x0000ffffac8f7812 */ /* 0x000fe400078ec0ff */
[----:B------:R-:W-:Y:S02]  /*5270*/  LOP3.LUT R248, R248, 0xffff, RZ, 0xc0, !PT ;  /* 0x0000fffff8f87812 */ /* 0x000fe400078ec0ff */
[----:B------:R-:W-:-:S02]  /*5280*/  LOP3.LUT R135, R174, 0xffff, RZ, 0xc0, !PT ;  /* 0x0000ffffae877812 */ /* 0x000fc400078ec0ff */
[----:B------:R-:W-:Y:S02]  /*5290*/  LOP3.LUT R246, R246, 0xffff, RZ, 0xc0, !PT ;  /* 0x0000fffff6f67812 */ /* 0x000fe400078ec0ff */
[----:B------:R-:W-:Y:S02]  /*52a0*/  LOP3.LUT R178, R178, 0xffff, RZ, 0xc0, !PT ;  /* 0x0000ffffb2b27812 */ /* 0x000fe400078ec0ff */
[----:B------:R-:W-:Y:S02]  /*52b0*/  LOP3.LUT R147, R176, 0xffff, RZ, 0xc0, !PT ;  /* 0x0000ffffb0937812 */ /* 0x000fe400078ec0ff */
[----:B------:R-:W-:Y:S02]  /*52c0*/  LOP3.LUT R244, R244, 0xffff, RZ, 0xc0, !PT ;  /* 0x0000fffff4f47812 */ /* 0x000fe400078ec0ff */
[----:B------:R-:W-:Y:S02]  /*52d0*/  LOP3.LUT R139, R198, 0xffff, RZ, 0xc0, !PT ;  /* 0x0000ffffc68b7812 */ /* 0x000fe400078ec0ff */
[----:B------:R-:W-:-:S02]  /*52e0*/  LOP3.LUT R242, R242, 0xffff, RZ, 0xc0, !PT ;  /* 0x0000fffff2f27812 */ /* 0x000fc400078ec0ff */
[----:B------:R-:W-:Y:S02]  /*52f0*/  LOP3.LUT R145, R166, 0xffff, RZ, 0xc0, !PT ;  /* 0x0000ffffa6917812 */ /* 0x000fe400078ec0ff */
[----:B------:R-:W-:Y:S02]  /*5300*/  LOP3.LUT R240, R240, 0xffff, RZ, 0xc0, !PT ;  /* 0x0000fffff0f07812 */ /* 0x000fe400078ec0ff */
[----:B------:R-:W-:Y:S02]  /*5310*/  PRMT R154, R154, 0x3340, R239 ;  /* 0x000033409a9a7816 */ /* 0x000fe400000000ef */
[----:B------:R-:W-:Y:S02]  /*5320*/  PRMT R136, R136, 0x3340, R245 ;  /* 0x0000334088887816 */ /* 0x000fe400000000f5 */
[----:B------:R-:W-:Y:S02]  /*5330*/  PRMT R239, R168, 0x3340, R241 ;  /* 0x00003340a8ef7816 */ /* 0x000fe400000000f1 */
[----:B------:R-:W-:-:S02]  /*5340*/  PRMT R180, R180, 0x3340, R251 ;  /* 0x00003340b4b47816 */ /* 0x000fc400000000fb */
[----:B------:R-:W-:Y:S02]  /*5350*/  LOP3.LUT R192, R192, 0xffff, RZ, 0xc0, !PT ;  /* 0x0000ffffc0c07812 */ /* 0x000fe400078ec0ff */
[----:B------:R-:W-:Y:S02]  /*5360*/  LOP3.LUT R237, R237, 0xffff, RZ, 0xc0, !PT ;  /* 0x0000ffffeded7812 */ /* 0x000fe400078ec0ff */
[----:B------:R-:W-:Y:S02]  /*5370*/  LOP3.LUT R188, R188, 0xffff, RZ, 0xc0, !PT ;  /* 0x0000ffffbcbc7812 */ /* 0x000fe400078ec0ff */
[----:B------:R-:W-:Y:S02]  /*5380*/  LOP3.LUT R241, R230, 0xffff, RZ, 0xc0, !PT ;  /* 0x0000ffffe6f17812 */ /* 0x000fe400078ec0ff */
[----:B------:R-:W-:Y:S02]  /*5390*/  LOP3.LUT R245, R226, 0xffff, RZ, 0xc0, !PT ;  /* 0x0000ffffe2f57812 */ /* 0x000fe400078ec0ff */
[----:B------:R-:W-:-:S02]  /*53a0*/  PRMT R170, R170, 0x3340, R247 ;  /* 0x00003340aaaa7816 */ /* 0x000fc400000000f7 */
[----:B------:R-:W-:Y:S02]  /*53b0*/  LOP3.LUT R150, R150, 0xffff, RZ, 0xc0, !PT ;  /* 0x0000ffff96967812 */ /* 0x000fe400078ec0ff */
[----:B------:R-:W-:Y:S02]  /*53c0*/  LOP3.LUT R251, R212, 0xffff, RZ, 0xc0, !PT ;  /* 0x0000ffffd4fb7812 */ /* 0x000fe400078ec0ff */
[----:B------:R-:W-:Y:S02]  /*53d0*/  PRMT R143, R143, 0x3340, R248 ;  /* 0x000033408f8f7816 */ /* 0x000fe400000000f8 */
[----:B------:R-:W-:Y:S02]  /*53e0*/  PRMT R135, R135, 0x3340, R246 ;  /* 0x0000334087877816 */ /* 0x000fe400000000f6 */
[----:B------:R-:W-:Y:S02]  /*53f0*/  LOP3.LUT R184, R184, 0xffff, RZ, 0xc0, !PT ;  /* 0x0000ffffb8b87812 */ /* 0x000fe400078ec0ff */
[----:B------:R-:W-:-:S02]  /*5400*/  LOP3.LUT R243, R222, 0xffff, RZ, 0xc0, !PT ;  /* 0x0000ffffdef37812 */ /* 0x000fc400078ec0ff */
[----:B------:R-:W-:Y:S02]  /*5410*/  LOP3.LUT R160, R160, 0xffff, RZ, 0xc0, !PT ;  /* 0x0000ffffa0a07812 */ /* 0x000fe400078ec0ff */
[----:B------:R-:W-:Y:S02]  /*5420*/  LOP3.LUT R249, R218, 0xffff, RZ, 0xc0, !PT ;  /* 0x0000ffffdaf97812 */ /* 0x000fe400078ec0ff */
[----:B------:R-:W-:Y:S02]  /*5430*/  LOP3.LUT R208, R208, 0xffff, RZ, 0xc0, !PT ;  /* 0x0000ffffd0d07812 */ /* 0x000fe400078ec0ff */
[----:B------:R-:W-:Y:S02]  /*5440*/  LOP3.LUT R247, R214, 0xffff, RZ, 0xc0, !PT ;  /* 0x0000ffffd6f77812 */ /* 0x000fe400078ec0ff */
[----:B------:R-:W-:Y:S02]  /*5450*/  LOP3.LUT R210, R210, 0xffff, RZ, 0xc0, !PT ;  /* 0x0000ffffd2d27812 */ /* 0x000fe400078ec0ff */
[----:B------:R-:W-:-:S02]  /*5460*/  PRMT R147, R178, 0x3340, R147 ;  /* 0x00003340b2937816 */ /* 0x000fc40000000093 */
[----:B------:R-:W-:Y:S02]  /*5470*/  PRMT R137, R137, 0x3340, R244 ;  /* 0x0000334089897816 */ /* 0x000fe400000000f4 */
[----:B------:R-:W-:Y:S02]  /*5480*/  PRMT R139, R139, 0x3340, R242 ;  /* 0x000033408b8b7816 */ /* 0x000fe400000000f2 */
[----:B------:R-:W-:Y:S02]  /*5490*/  PRMT R145, R145, 0x3340, R240 ;  /* 0x0000334091917816 */ /* 0x000fe400000000f0 */
[----:B------:R-:W-:Y:S02]  /*54a0*/  PRMT R237, R192, 0x3340, R237 ;  /* 0x00003340c0ed7816 */ /* 0x000fe400000000ed */
[----:B------:R-:W-:Y:S02]  /*54b0*/  PRMT R241, R188, 0x3340, R241 ;  /* 0x00003340bcf17816 */ /* 0x000fe400000000f1 */
        /* <DEDUP_REMOVED lines=17> */
[----:B------:R-:W-:Y:S01]  /*55d0*/  PRMT R139, R156, 0x5410, R245 ;  /* 0x000054109c8b7816 */ /* 0x000fe200000000f5 */
[----:B------:R-:W-:Y:S01]  /*55e0*/  STS.128 [R12+UR12], R140 ;  /* 0x0000008c0c007988 */ /* 0x000fe20008000c0c */
[----:B------:R-:W-:-:S02]  /*55f0*/  PRMT R144, R186, 0x5410, R243 ;  /* 0x00005410ba907816 */ /* 0x000fc400000000f3 */
[----:B------:R-:W-:Y:S02]  /*5600*/  PRMT R145, R170, 0x5410, R249 ;  /* 0x00005410aa917816 */ /* 0x000fe400000000f9 */
[----:B------:R-:W-:Y:S02]  /*5610*/  PRMT R146, R180, 0x5410, R247 ;  /* 0x00005410b4927816 */ /* 0x000fe400000000f7 */
[----:B------:R-:W-:Y:S01]  /*5620*/  PRMT R147, R150, 0x5410, R251 ;  /* 0x0000541096937816 */ /* 0x000fe200000000fb */
[----:B------:R0:W-:Y:S01]  /*5630*/  STS.128 [R9+UR12], R132 ;  /* 0x0000008409007988 */ /* 0x0001e20008000c0c */
[----:B------:R-:W-:-:S03]  /*5640*/  LOP3.LUT R237, R2, 0x10, RZ, 0x3c, !PT ;  /* 0x0000001002ed7812 */ /* 0x000fc600078e3cff */
[----:B------:R-:W-:Y:S04]  /*5650*/  STS.128 [R8+UR12], R136 ;  /* 0x0000008808007988 */ /* 0x000fe80008000c0c */
[----:B------:R-:W-:Y:S04]  /*5660*/  STS.128 [R7+UR12], R144 ;  /* 0x0000009007007988 */ /* 0x000fe80008000c0c */
[----:B------:R-:W-:Y:S01]  /*5670*/  STS.U8 [R2+UR12+0x2000], R221 ;  /* 0x002000dd02007988 */ /* 0x000fe2000800000c */
[C---:B0-----:R-:W-:Y:S02]  /*5680*/  LOP3.LUT R133, R2.reuse, 0x20, RZ, 0x3c, !PT ;  /* 0x0000002002857812 */ /* 0x041fe400078e3cff */
[----:B------:R-:W-:Y:S01]  /*5690*/  LOP3.LUT R135, R2, 0x30, RZ, 0x3c, !PT ;  /* 0x0000003002877812 */ /* 0x000fe200078e3cff */
[----:B----4-:R-:W-:Y:S04]  /*56a0*/  STS.U8 [R2+UR12+0x2200], R223 ;  /* 0x002200df02007988 */ /* 0x010fe8000800000c */
[----:B------:R-:W-:Y:S04]  /*56b0*/  STS.U8 [R2+UR12+0x2400], R225 ;  /* 0x002400e102007988 */ /* 0x000fe8000800000c */
[----:B------:R-:W-:Y:S04]  /*56c0*/  STS.U8 [R2+UR12+0x2600], R227 ;  /* 0x002600e302007988 */ /* 0x000fe8000800000c */
[----:B-----5:R-:W-:Y:S04]  /*56d0*/  STS.U8 [R2+UR12+0x2e00], R229 ;  /* 0x002e00e502007988 */ /* 0x020fe8000800000c */
[----:B------:R-:W-:Y:S04]  /*56e0*/  STS.U8 [R2+UR12+0x2a00], R233 ;  /* 0x002a00e902007988 */ /* 0x000fe8000800000c */
[----:B------:R-:W-:Y:S04]  /*56f0*/  STS.U8 [R2+UR12+0x2800], R235 ;  /* 0x002800eb02007988 */ /* 0x000fe8000800000c */
[----:B------:R-:W-:Y:S04]  /*5700*/  STS.U8 [R2+UR12+0x2c00], R231 ;  /* 0x002c00e702007988 */ /* 0x000fe8000800000c */
[----:B------:R0:W-:Y:S04]  /*5710*/  STS.U8 [R237+UR12+0x2080], R22 ;  /* 0x00208016ed007988 */ /* 0x0001e8000800000c */
        /* <DEDUP_REMOVED lines=22> */
[----:B------:R1:W-:Y:S01]  /*5880*/  STS.U8 [R135+UR12+0x2f80], R148 ;  /* 0x002f809487007988 */ /* 0x0003e2000800000c */
[----:B------:R2:W-:Y:S06]  /*5890*/  MEMBAR.ALL.CTA ;  /* 0x0000000000007992 */ /* 0x0005ec0000008000 */
[----:B--2---:R-:W2:Y:S02]  /*58a0*/  FENCE.VIEW.ASYNC.S ;  /* 0x00000000000073c6 */ /* 0x004ea40000000000 */
[----:B--2---:R-:W-:Y:S06]  /*58b0*/  BAR.SYNC.DEFER_BLOCKING 0x0 ;  /* 0x0000000000007b1d */ /* 0x004fec0000010000 */
[----:B------:R-:W-:Y:S01]  /*58c0*/  UMOV UR4, UR13 ;  /* 0x0000000d00047c82 */ /* 0x000fe20008000000 */
[----:B------:R-:W-:Y:S01]  /*58d0*/  UMOV UR5, 0x80000020 ;  /* 0x8000002000057882 */ /* 0x000fe20000000000 */
[----:B------:R-:W-:-:S06]  /*58e0*/  WARPGROUP.ARRIVE ;  /* 0x00000000000079c5 */ /* 0x000fcc0000000000 */
[----:B------:R-:W-:Y:S01]  /*58f0*/  QGMMA.64x64x32.F32.E5M2.E5M2 R56, gdesc[UR4], R56 ;  /* 0x00e00000043879f3 */ /* 0x000fe20008703838 */
[----:B------:R-:W-:Y:S01]  /*5900*/  UMOV UR18, UR6 ;  /* 0x0000000600127c82 */ /* 0x000fe20008000000 */
[----:B------:R-:W-:Y:S02]  /*5910*/  UMOV UR19, UR7 ;  /* 0x0000000700137c82 */ /* 0x000fe40008000000 */
[----:B------:R-:W-:Y:S04]  /*5920*/  QGMMA.64x64x32.F32.E5M2.E5M2 R56, gdesc[UR8], R56 ;  /* 0x00e00000083879f3 */ /* 0x000fe80008703838 */
[----:B------:R-:W-:Y:S01]  /*5930*/  QGMMA.64x64x32.F32.E5M2.E5M2 R24, gdesc[UR16], R24 ;  /* 0x00e00000101879f3 */ /* 0x000fe20008703818 */
[----:B------:R-:W-:Y:S01]  /*5940*/  UMOV UR22, UR10 ;  /* 0x0000000a00167c82 */ /* 0x000fe20008000000 */
[----:B------:R-:W-:Y:S01]  /*5950*/  UMOV UR23, UR11 ;  /* 0x0000000b00177c82 */ /* 0x000fe20008000000 */
[----:B------:R-:W-:-:S02]  /*5960*/  USHF.R.S32.HI UR4, URZ, 0x1f, UR24 ;  /* 0x0000001f3f047899 */ /* 0x000fc40008011418 */
[----:B------:R-:W-:Y:S01]  /*5970*/  IADD3 R211, P1, R211, UR24, RZ ;  /* 0x00000018d3d37c10 */ /* 0x000fe2000ff3e0ff */
[----:B0-----:R-:W-:-:S03]  /*5980*/  IMAD.SHL.U32 R22, R13, 0x40, RZ ;  /* 0x000000400d167824 */ /* 0x001fc600078e00ff */
[----:B------:R-:W-:Y:S02]  /*5990*/  IADD3.X R187, R187, UR4, RZ, P1, !PT ;  /* 0x00000004bbbb7c10 */ /* 0x000fe40008ffe4ff */
[----:B------:R-:W-:Y:S02]  /*59a0*/  IADD3 R189, P1, R189, UR24, RZ ;  /* 0x00000018bdbd7c10 */ /* 0x000fe4000ff3e0ff */
[----:B------:R-:W-:Y:S02]  /*59b0*/  IADD3 R16, P0, R22, R16, RZ ;  /* 0x0000001016107210 */ /* 0x000fe40007f1e0ff */
[----:B------:R-:W-:Y:S02]  /*59c0*/  IADD3 R11, P5, R11, UR24, RZ ;  /* 0x000000180b0b7c10 */ /* 0x000fe4000ffbe0ff */
[----:B------:R-:W-:Y:S02]  /*59d0*/  IADD3 R205, P4, R205, UR24, RZ ;  /* 0x00000018cdcd7c10 */ /* 0x000fe4000ff9e0ff */
[----:B------:R-:W-:-:S02]  /*59e0*/  IADD3 R207, P3, R207, UR24, RZ ;  /* 0x00000018cfcf7c10 */ /* 0x000fc4000ff7e0ff */
[----:B------:R-:W-:Y:S02]  /*59f0*/  IADD3 R209, P2, R209, UR24, RZ ;  /* 0x00000018d1d17c10 */ /* 0x000fe4000ff5e0ff */
[----:B------:R-:W-:Y:S01]  /*5a00*/  IADD3.X R159, R159, UR4, RZ, P1, !PT ;  /* 0x000000049f9f7c10 */ /* 0x000fe20008ffe4ff */
[----:B------:R-:W-:Y:S01]  /*5a10*/  QGMMA.64x64x32.F32.E5M2.E5M2 R24, gdesc[UR20], R24, gsb0 ;  /* 0x00e00000141879f3 */ /* 0x000fe20008003818 */
[----:B------:R-:W-:Y:S02]  /*5a20*/  IADD3 R161, P1, R161, UR24, RZ ;  /* 0x00000018a1a17c10 */ /* 0x000fe4000ff3e0ff */
[----:B------:R-:W-:Y:S02]  /*5a30*/  LEA.HI.X.SX32 R203, R22, R203, 0x1, P0 ;  /* 0x000000cb16cb7211 */ /* 0x000fe400000f0eff */
[----:B------:R-:W-:Y:S02]  /*5a40*/  IADD3.X R219, R219, UR4, RZ, P5, !PT ;  /* 0x00000004dbdb7c10 */ /* 0x000fe4000affe4ff */
[----:B------:R-:W-:-:S02]  /*5a50*/  IADD3.X R199, R199, UR4, RZ, P4, !PT ;  /* 0x00000004c7c77c10 */ /* 0x000fc4000a7fe4ff */
[----:B------:R-:W-:Y:S02]  /*5a60*/  IADD3.X R195, R195, UR4, RZ, P3, !PT ;  /* 0x00000004c3c37c10 */ /* 0x000fe40009ffe4ff */
[----:B------:R-:W-:Y:S02]  /*5a70*/  IADD3.X R191, R191, UR4, RZ, P2, !PT ;  /* 0x00000004bfbf7c10 */ /* 0x000fe400097fe4ff */
[----:B------:R-:W-:Y:S02]  /*5a80*/  IADD3 R213, P0, R213, UR24, RZ ;  /* 0x00000018d5d57c10 */ /* 0x000fe4000ff1e0ff */
[----:B------:R-:W-:Y:S02]  /*5a90*/  IADD3 R215, P6, R215, UR24, RZ ;  /* 0x00000018d7d77c10 */ /* 0x000fe4000ffde0ff */
[----:B------:R-:W-:Y:S02]  /*5aa0*/  IADD3 R217, P5, R217, UR24, RZ ;  /* 0x00000018d9d97c10 */ /* 0x000fe4000ffbe0ff */
[----:B------:R-:W-:-:S02]  /*5ab0*/  IADD3 R201, P4, R201, UR24, RZ ;  /* 0x00000018c9c97c10 */ /* 0x000fc4000ff9e0ff */
[----:B------:R-:W-:Y:S02]  /*5ac0*/  IADD3 R197, P3, R197, UR24, RZ ;  /* 0x00000018c5c57c10 */ /* 0x000fe4000ff7e0ff */
[----:B------:R-:W-:Y:S01]  /*5ad0*/  IADD3 R193, P2, R193, UR24, RZ ;  /* 0x00000018c1c17c10 */ /* 0x000fe2000ff5e0ff */
[----:B------:R-:W-:Y:S01]  /*5ae0*/  VIADD R20, R20, 0xffffffff ;  /* 0xffffffff14147836 */ /* 0x000fe20000000000 */
[----:B------:R-:W-:Y:S02]  /*5af0*/  IADD3.X R115, R115, UR4, RZ, P1, !PT ;  /* 0x0000000473737c10 */ /* 0x000fe40008ffe4ff */
[----:B------:R-:W-:Y:S02]  /*5b00*/  IADD3 R117, P1, R117, UR24, RZ ;  /* 0x0000001875757c10 */ /* 0x000fe4000ff3e0ff */
[----:B------:R-:W-:Y:S02]  /*5b10*/  IADD3.X R183, R183, UR4, RZ, P0, !PT ;  /* 0x00000004b7b77c10 */ /* 0x000fe400087fe4ff */
[----:B------:R-:W-:-:S02]  /*5b20*/  IADD3.X R179, R179, UR4, RZ, P6, !PT ;  /* 0x00000004b3b37c10 */ /* 0x000fc4000b7fe4ff */
[----:B------:R-:W-:Y:S02]  /*5b30*/  IADD3.X R175, R175, UR4, RZ, P5, !PT ;  /* 0x00000004afaf7c10 */ /* 0x000fe4000affe4ff */
[----:B------:R-:W-:Y:S02]  /*5b40*/  IADD3.X R171, R171, UR4, RZ, P4, !PT ;  /* 0x00000004abab7c10 */ /* 0x000fe4000a7fe4ff */
[----:B------:R-:W-:Y:S02]  /*5b50*/  IADD3.X R167, R167, UR4, RZ, P3, !PT ;  /* 0x00000004a7a77c10 */ /* 0x000fe40009ffe4ff */
[----:B------:R-:W-:Y:S02]  /*5b60*/  IADD3.X R163, R163, UR4, RZ, P2, !PT ;  /* 0x00000004a3a37c10 */ /* 0x000fe400097fe4ff */
[----:B------:R-:W-:Y:S02]  /*5b70*/  IADD3 R185, P0, R185, UR24, RZ ;  /* 0x00000018b9b97c10 */ /* 0x000fe4000ff1e0ff */
[----:B------:R-:W-:-:S02]  /*5b80*/  IADD3 R181, P6, R181, UR24, RZ ;  /* 0x00000018b5b57c10 */ /* 0x000fc4000ffde0ff */
[----:B------:R-:W-:Y:S02]  /*5b90*/  IADD3 R177, P5, R177, UR24, RZ ;  /* 0x00000018b1b17c10 */ /* 0x000fe4000ffbe0ff */
[----:B------:R-:W-:Y:S02]  /*5ba0*/  IADD3 R173, P4, R173, UR24, RZ ;  /* 0x00000018adad7c10 */ /* 0x000fe4000ff9e0ff */
[----:B------:R-:W-:Y:S02]  /*5bb0*/  IADD3 R169, P3, R169, UR24, RZ ;  /* 0x00000018a9a97c10 */ /* 0x000fe4000ff7e0ff */
[----:B------:R-:W-:Y:S02]  /*5bc0*/  IADD3 R165, P2, R165, UR24, RZ ;  /* 0x00000018a5a57c10 */ /* 0x000fe4000ff5e0ff */
[----:B------:R-:W-:Y:S02]  /*5bd0*/  IADD3.X R89, R89, UR4, RZ, P1, !PT ;  /* 0x0000000459597c10 */ /* 0x000fe40008ffe4ff */
[----:B------:R-:W-:-:S02]  /*5be0*/  ISETP.NE.U32.AND P1, PT, R20, RZ, PT ;  /* 0x000000ff1400720c */ /* 0x000fc40003f25070 */
[----:B------:R-:W-:Y:S02]  /*5bf0*/  IADD3.X R155, R155, UR4, RZ, P0, !PT ;  /* 0x000000049b9b7c10 */ /* 0x000fe400087fe4ff */
[----:B------:R-:W-:Y:S02]  /*5c00*/  IADD3.X R151, R151, UR4, RZ, P6, !PT ;  /* 0x0000000497977c10 */ /* 0x000fe4000b7fe4ff */
[----:B------:R-:W-:Y:S02]  /*5c10*/  IADD3.X R131, R131, UR4, RZ, P5, !PT ;  /* 0x0000000483837c10 */ /* 0x000fe4000affe4ff */
[----:B------:R-:W-:Y:S02]  /*5c20*/  IADD3.X R127, R127, UR4, RZ, P4, !PT ;  /* 0x000000047f7f7c10 */ /* 0x000fe4000a7fe4ff */
[----:B------:R-:W-:Y:S02]  /*5c30*/  IADD3.X R123, R123, UR4, RZ, P3, !PT ;  /* 0x000000047b7b7c10 */ /* 0x000fe40009ffe4ff */
[----:B------:R-:W-:-:S02]  /*5c40*/  IADD3.X R119, R119, UR4, RZ, P2, !PT ;  /* 0x0000000477777c10 */ /* 0x000fc400097fe4ff */
[----:B------:R-:W-:Y:S02]  /*5c50*/  IADD3 R157, P0, R157, UR24, RZ ;  /* 0x000000189d9d7c10 */ /* 0x000fe4000ff1e0ff */
[----:B------:R-:W-:Y:S02]  /*5c60*/  IADD3 R153, P6, R153, UR24, RZ ;  /* 0x0000001899997c10 */ /* 0x000fe4000ffde0ff */
[----:B------:R-:W-:Y:S02]  /*5c70*/  IADD3 R149, P5, R149, UR24, RZ ;  /* 0x0000001895957c10 */ /* 0x000fe4000ffbe0ff */
[----:B------:R-:W-:Y:S02]  /*5c80*/  IADD3 R129, P4, R129, UR24, RZ ;  /* 0x0000001881817c10 */ /* 0x000fe4000ff9e0ff */
[----:B------:R-:W-:Y:S02]  /*5c90*/  IADD3 R125, P3, R125, UR24, RZ ;  /* 0x000000187d7d7c10 */ /* 0x000fe4000ff7e0ff */
[----:B------:R-:W-:-:S02]  /*5ca0*/  IADD3 R121, P2, R121, UR24, RZ ;  /* 0x0000001879797c10 */ /* 0x000fc4000ff5e0ff */
        /* <DEDUP_REMOVED lines=11> */
[----:B------:R-:W-:Y:S01]  /*5d60*/  IADD3 R93, P2, R93, UR24, RZ ;  /* 0x000000185d5d7c10 */ /* 0x000fe2000ff5e0ff */
[----:B------:R-:W-:-:S02]  /*5d70*/  WARPGROUP.DEPBAR.LE gsb0, 0x0 ;  /* 0x00008000000079c5 */ /* 0x000fc40000010000 */
[----:B------:R-:W-:Y:S02]  /*5d80*/  IADD3.X R3, R3, UR4, RZ, P0, !PT ;  /* 0x0000000403037c10 */ /* 0x000fe400087fe4ff */
[----:B------:R-:W-:Y:S02]  /*5d90*/  IADD3.X R23, R23, UR4, RZ, P6, !PT ;  /* 0x0000000417177c10 */ /* 0x000fe4000b7fe4ff */
[----:B------:R-:W-:Y:S02]  /*5da0*/  IADD3.X R21, R21, UR4, RZ, P5, !PT ;  /* 0x0000000415157c10 */ /* 0x000fe4000affe4ff */
[----:B------:R-:W-:Y:S02]  /*5db0*/  IADD3.X R19, R19, UR4, RZ, P4, !PT ;  /* 0x0000000413137c10 */ /* 0x000fe4000a7fe4ff */
[----:B------:R-:W-:Y:S02]  /*5dc0*/  IADD3.X R17, R17, UR4, RZ, P3, !PT ;  /* 0x0000000411117c10 */ /* 0x000fe40009ffe4ff */
[----:B------:R-:W-:Y:S01]  /*5dd0*/  IADD3.X R15, R15, UR4, RZ, P2, !PT ;  /* 0x000000040f0f7c10 */ /* 0x000fe200097fe4ff */
[----:B------:R-:W-:Y:S01]  /*5de0*/  VIADD R18, R18, 0xffffffc0 ;  /* 0xffffffc012127836 */ /* 0x000fe20000000000 */
[----:B-1----:R-:W-:Y:S06]  /*5df0*/  @P1 BRA `(.L_x_2) ;  /* 0xffffffd000141947 */ /* 0x002fec000383ffff */
.L_x_1:
[----:B------:R-:W-:Y:S01]  /*5e00*/  BAR.SYNC.DEFER_BLOCKING 0x0 ;  /* 0x0000000000007b1d */ /* 0x000fe20000010000 */
[C---:B------:R-:W-:Y:S01]  /*5e10*/  IMAD.SHL.U32 R3, R0.reuse, 0x10, RZ ;  /* 0x0000001000037824 */ /* 0x040fe200078e00ff */
[----:B------:R-:W-:Y:S01]  /*5e20*/  F2FP.SATFINITE.E5M2.F32.PACK_AB_MERGE_C R58, R59, R58, RZ ;  /* 0x0000003a3b3a723e */ /* 0x000fe200048060ff */
[----:B------:R-:W-:Y:S01]  /*5e30*/  IMAD.SHL.U32 R0, R0, 0x40, RZ ;  /* 0x0000004000007824 */ /* 0x000fe200078e00ff */
[----:B------:R-:W-:Y:S01]  /*5e40*/  F2FP.SATFINITE.E5M2.F32.PACK_AB_MERGE_C R63, R63, R62, RZ ;  /* 0x0000003e3f3f723e */ /* 0x000fe200048060ff */
[----:B------:R-:W-:Y:S01]  /*5e50*/  VIADD R7, R5, 0x1 ;  /* 0x0000000105077836 */ /* 0x000fe20000000000 */
[----:B------:R-:W-:Y:S01]  /*5e60*/  LOP3.LUT R3, R3, 0xf0, RZ, 0xc0, !PT ;  /* 0x000000f003037812 */ /* 0x000fe200078ec0ff */
[----:B------:R-:W-:Y:S01]  /*5e70*/  ULDC.64 UR6, c[0x0][0x228] ;  /* 0x00008a0000067ab9 */ /* 0x000fe20000000a00 */
[----:B------:R-:W-:Y:S01]  /*5e80*/  LOP3.LUT R0, R0, 0x400, RZ, 0xc0, !PT ;  /* 0x0000040000007812 */ /* 0x000fe200078ec0ff */
[----:B------:R-:W-:Y:S01]  /*5e90*/  ULDC UR4, c[0x0][0x244] ;  /* 0x0000910000047ab9 */ /* 0x000fe20000000800 */
[----:B------:R-:W-:-:S02]  /*5ea0*/  LOP3.LUT R6, R6, 0x300, RZ, 0xc0, !PT ;  /* 0x0000030006067812 */ /* 0x000fc400078ec0ff */
[----:B------:R-:W-:Y:S01]  /*5eb0*/  IADD3 R3, R0, UR12, R3 ;  /* 0x0000000c00037c10 */ /* 0x000fe2000fffe003 */
[----:B------:R-:W-:Y:S01]  /*5ec0*/  VIADD R0, R5, 0x4 ;  /* 0x0000000405007836 */ /* 0x000fe20000000000 */
[----:B------:R-:W-:Y:S02]  /*5ed0*/  F2FP.SATFINITE.E5M2.F32.PACK_AB_MERGE_C R56, R57, R56, RZ ;  /* 0x000000383938723e */ /* 0x000fe400048060ff */
[----:B------:R-:W-:Y:S02]  /*5ee0*/  F2FP.SATFINITE.E5M2.F32.PACK_AB_MERGE_C R61, R61, R60, RZ ;  /* 0x0000003c3d3d723e */ /* 0x000fe400048060ff */
[----:B------:R-:W-:Y:S01]  /*5ef0*/  F2FP.SATFINITE.E5M2.F32.PACK_AB_MERGE_C R24, R25, R24, RZ ;  /* 0x000000181918723e */ /* 0x000fe200048060ff */
[----:B------:R-:W-:Y:S01]  /*5f00*/  IMAD.IADD R25, R6, 0x1, R3 ;  /* 0x0000000106197824 */ /* 0x000fe200078e0203 */
[----:B------:R-:W-:Y:S01]  /*5f10*/  F2FP.SATFINITE.E5M2.F32.PACK_AB_MERGE_C R26, R27, R26, RZ ;  /* 0x0000001a1b1a723e */ /* 0x000fe200048060ff */
[----:B------:R-:W-:Y:S01]  /*5f20*/  VIADD R6, R5, 0x2 ;  /* 0x0000000205067836 */ /* 0x000fe20000000000 */
[----:B------:R-:W-:-:S02]  /*5f30*/  F2FP.SATFINITE.E5M2.F32.PACK_AB_MERGE_C R29, R29, R28, RZ ;  /* 0x0000001c1d1d723e */ /* 0x000fc400048060ff */
[----:B------:R-:W-:Y:S02]  /*5f40*/  F2FP.SATFINITE.E5M2.F32.PACK_AB_MERGE_C R31, R31, R30, RZ ;  /* 0x0000001e1f1f723e */ /* 0x000fe400048060ff */
[----:B------:R-:W-:Y:S02]  /*5f50*/  PRMT R57, R58, 0x5410, R63 ;  /* 0x000054103a397816 */ /* 0x000fe4000000003f */
[----:B------:R-:W-:Y:S02]  /*5f60*/  PRMT R56, R56, 0x5410, R61 ;  /* 0x0000541038387816 */ /* 0x000fe4000000003d */
[----:B------:R-:W-:Y:S02]  /*5f70*/  PRMT R58, R24, 0x5410, R29 ;  /* 0x00005410183a7816 */ /* 0x000fe4000000001d */
[----:B------:R-:W-:Y:S02]  /*5f80*/  PRMT R59, R26, 0x5410, R31 ;  /* 0x000054101a3b7816 */ /* 0x000fe4000000001f */
[----:B------:R-:W-:Y:S01]  /*5f90*/  LEA R3, R2, UR12, 0x4 ;  /* 0x0000000c02037c11 */ /* 0x000fe2000f8e20ff */
[----:B------:R-:W-:Y:S01]  /*5fa0*/  VIADD R2, R5, 0x3 ;  /* 0x0000000305027836 */ /* 0x000fe20000000000 */
[----:B------:R-:W-:Y:S01]  /*5fb0*/  F2FP.SATFINITE.E5M2.F32.PACK_AB_MERGE_C R66, R67, R66, RZ ;  /* 0x000000424342723e */ /* 0x000fe200048060ff */
[----:B------:R-:W-:Y:S01]  /*5fc0*/  STSM.16.M88.4 [R25], R56 ;  /* 0x0000003819007844 */ /* 0x000fe20000000200 */
[----:B------:R-:W-:-:S02]  /*5fd0*/  F2FP.SATFINITE.E5M2.F32.PACK_AB_MERGE_C R71, R71, R70, RZ ;  /* 0x000000464747723e */ /* 0x000fc400048060ff */
[----:B------:R-:W-:Y:S01]  /*5fe0*/  F2FP.SATFINITE.E5M2.F32.PACK_AB_MERGE_C R64, R65, R64, RZ ;  /* 0x000000404140723e */ /* 0x000fe200048060ff */
[----:B------:R-:W-:Y:S01]  /*5ff0*/  BAR.SYNC.DEFER_BLOCKING 0x0 ;  /* 0x0000000000007b1d */ /* 0x000fe20000010000 */
[----:B------:R-:W-:Y:S02]  /*6000*/  F2FP.SATFINITE.E5M2.F32.PACK_AB_MERGE_C R69, R69, R68, RZ ;  /* 0x000000444545723e */ /* 0x000fe400048060ff */
[----:B------:R-:W-:Y:S02]  /*6010*/  F2FP.SATFINITE.E5M2.F32.PACK_AB_MERGE_C R32, R33, R32, RZ ;  /* 0x000000202120723e */ /* 0x000fe400048060ff */
[----:B------:R-:W-:Y:S02]  /*6020*/  F2FP.SATFINITE.E5M2.F32.PACK_AB_MERGE_C R34, R35, R34, RZ ;  /* 0x000000222322723e */ /* 0x000fe400048060ff */
[----:B------:R-:W-:Y:S02]  /*6030*/  F2FP.SATFINITE.E5M2.F32.PACK_AB_MERGE_C R37, R37, R36, RZ ;  /* 0x000000242525723e */ /* 0x000fe400048060ff */
[----:B------:R-:W-:-:S02]  /*6040*/  F2FP.SATFINITE.E5M2.F32.PACK_AB_MERGE_C R39, R39, R38, RZ ;  /* 0x000000262727723e */ /* 0x000fc400048060ff */
[----:B------:R-:W-:Y:S02]  /*6050*/  PRMT R65, R66, 0x5410, R71 ;  /* 0x0000541042417816 */ /* 0x000fe40000000047 */
[----:B------:R-:W-:Y:S02]  /*6060*/  PRMT R64, R64, 0x5410, R69 ;  /* 0x0000541040407816 */ /* 0x000fe40000000045 */
[----:B------:R-:W-:Y:S02]  /*6070*/  PRMT R66, R32, 0x5410, R37 ;  /* 0x0000541020427816 */ /* 0x000fe40000000025 */
[----:B------:R-:W-:Y:S02]  /*6080*/  PRMT R67, R34, 0x5410, R39 ;  /* 0x0000541022437816 */ /* 0x000fe40000000027 */
[----:B------:R-:W-:Y:S02]  /*6090*/  F2FP.SATFINITE.E5M2.F32.PACK_AB_MERGE_C R74, R75, R74, RZ ;  /* 0x0000004a4b4a723e */ /* 0x000fe400048060ff */
[----:B------:R-:W-:-:S02]  /*60a0*/  F2FP.SATFINITE.E5M2.F32.PACK_AB_MERGE_C R79, R79, R78, RZ ;  /* 0x0000004e4f4f723e */ /* 0x000fc400048060ff */
[----:B------:R-:W-:Y:S01]  /*60b0*/  F2FP.SATFINITE.E5M2.F32.PACK_AB_MERGE_C R72, R73, R72, RZ ;  /* 0x000000484948723e */ /* 0x000fe200048060ff */
[----:B------:R-:W0:Y:S01]  /*60c0*/  LDS.128 R16, [R3] ;  /* 0x0000000003107984 */ /* 0x000e220000000c00 */
[----:B------:R-:W-:Y:S02]  /*60d0*/  F2FP.SATFINITE.E5M2.F32.PACK_AB_MERGE_C R77, R77, R76, RZ ;  /* 0x0000004c4d4d723e */ /* 0x000fe400048060ff */
[----:B------:R-:W-:Y:S01]  /*60e0*/  F2FP.SATFINITE.E5M2.F32.PACK_AB_MERGE_C R40, R41, R40, RZ ;  /* 0x000000282928723e */ /* 0x000fe200048060ff */
[----:B------:R-:W-:Y:S01]  /*60f0*/  BAR.SYNC.DEFER_BLOCKING 0x0 ;  /* 0x0000000000007b1d */ /* 0x000fe20000010000 */
        /* <DEDUP_REMOVED lines=9> */
[----:B------:R-:W-:Y:S02]  /*6190*/  F2FP.SATFINITE.E5M2.F32.PACK_AB_MERGE_C R80, R81, R80, RZ ;  /* 0x000000505150723e */ /* 0x000fe400048060ff */
[----:B------:R-:W-:Y:S02]  /*61a0*/  F2FP.SATFINITE.E5M2.F32.PACK_AB_MERGE_C R85, R85, R84, RZ ;  /* 0x000000545555723e */ /* 0x000fe400048060ff */
[----:B------:R-:W-:Y:S01]  /*61b0*/  F2FP.SATFINITE.E5M2.F32.PACK_AB_MERGE_C R48, R49, R48, RZ ;  /* 0x000000303130723e */ /* 0x000fe200048060ff */
[----:B------:R-:W-:Y:S01]  /*61c0*/  STSM.16.M88.4 [R25], R64 ;  /* 0x0000004019007844 */ /* 0x000fe20000000200 */
[----:B------:R-:W-:Y:S02]  /*61d0*/  F2FP.SATFINITE.E5M2.F32.PACK_AB_MERGE_C R50, R51, R50, RZ ;  /* 0x000000323332723e */ /* 0x000fe400048060ff */
[----:B------:R-:W-:Y:S01]  /*61e0*/  F2FP.SATFINITE.E5M2.F32.PACK_AB_MERGE_C R53, R53, R52, RZ ;  /* 0x000000343535723e */ /* 0x000fe200048060ff */
[----:B------:R-:W-:Y:S01]  /*61f0*/  BAR.SYNC.DEFER_BLOCKING 0x0 ;  /* 0x0000000000007b1d */ /* 0x000fe20000010000 */
[----:B------:R-:W-:-:S02]  /*6200*/  F2FP.SATFINITE.E5M2.F32.PACK_AB_MERGE_C R55, R55, R54, RZ ;  /* 0x000000363737723e */ /* 0x000fc400048060ff */
[----:B------:R-:W-:Y:S02]  /*6210*/  PRMT R81, R82, 0x5410, R87 ;  /* 0x0000541052517816 */ /* 0x000fe40000000057 */
[----:B------:R-:W-:Y:S02]  /*6220*/  PRMT R80, R80, 0x5410, R85 ;  /* 0x0000541050507816 */ /* 0x000fe40000000055 */
[----:B------:R-:W-:Y:S02]  /*6230*/  PRMT R82, R48, 0x5410, R53 ;  /* 0x0000541030527816 */ /* 0x000fe40000000035 */
[----:B------:R-:W-:Y:S02]  /*6240*/  PRMT R83, R50, 0x5410, R55 ;  /* 0x0000541032537816 */ /* 0x000fe40000000037 */
[----:B------:R-:W-:Y:S01]  /*6250*/  ISETP.GE.AND P0, PT, R4, UR6, PT ;  /* 0x0000000604007c0c */ /* 0x000fe2000bf06270 */
[----:B------:R-:W-:Y:S01]  /*6260*/  ULDC UR6, c[0x0][0x248] ;  /* 0x0000920000067ab9 */ /* 0x000fe20000000800 */
[----:B0-----:R-:W-:-:S02]  /*6270*/  PRMT R27, R16, 0x7770, RZ ;  /* 0x00007770101b7816 */ /* 0x001fc400000000ff */
[----:B------:R-:W-:Y:S01]  /*6280*/  ISETP.LT.AND P4, PT, R0, UR7, !P0 ;  /* 0x0000000700007c0c */ /* 0x000fe2000c781270 */
[----:B------:R-:W-:Y:S01]  /*6290*/  IMAD R0, R4, UR4, RZ ;  /* 0x0000000404007c24 */ /* 0x000fe2000f8e02ff */
[----:B------:R-:W-:Y:S01]  /*62a0*/  ISETP.LT.AND P2, PT, R7, UR7, !P0 ;  /* 0x0000000707007c0c */ /* 0x000fe2000c741270 */
[----:B------:R-:W-:Y:S01]  /*62b0*/  ULDC.64 UR4, c[0x0][0x220] ;  /* 0x0000880000047ab9 */ /* 0x000fe20000000a00 */
[----:B------:R-:W-:Y:S01]  /*62c0*/  ISETP.LT.AND P5, PT, R2, UR7, !P0 ;  /* 0x0000000702007c0c */ /* 0x000fe2000c7a1270 */
[C---:B------:R-:W-:Y:S01]  /*62d0*/  IMAD R7, R5.reuse, UR6, RZ ;  /* 0x0000000605077c24 */ /* 0x040fe2000f8e02ff */
[----:B------:R-:W-:Y:S01]  /*62e0*/  IADD3 R2, P3, R0, UR4, RZ ;  /* 0x0000000400027c10 */ /* 0x000fe2000ff7e0ff */
[----:B------:R-:W-:Y:S01]  /*62f0*/  VIADD R4, R5, 0x5 ;  /* 0x0000000505047836 */ /* 0x000fe20000000000 */
[----:B------:R-:W-:Y:S01]  /*6300*/  ISETP.LT.AND P1, PT, R6, UR7, !P0 ;  /* 0x0000000706007c0c */ /* 0x000fe2000c721270 */
[----:B------:R-:W0:Y:S01]  /*6310*/  LDS.128 R12, [R3] ;  /* 0x00000000030c7984 */ /* 0x000e220000000c00 */
[----:B------:R-:W-:Y:S01]  /*6320*/  LEA.HI.X.SX32 R0, R0, UR5, 0x1, P3 ;  /* 0x0000000500007c11 */ /* 0x000fe200098f0eff */
[C---:B------:R-:W-:Y:S01]  /*6330*/  VIADD R21, R7.reuse, UR6 ;  /* 0x0000000607157c36 */ /* 0x040fe20008000000 */
[----:B------:R-:W-:Y:S01]  /*6340*/  BAR.SYNC.DEFER_BLOCKING 0x0 ;  /* 0x0000000000007b1d */ /* 0x000fe20000010000 */
[----:B------:R-:W-:-:S02]  /*6350*/  IADD3 R6, P6, R7, R2, RZ ;  /* 0x0000000207067210 */ /* 0x000fc40007fde0ff */
[----:B------:R-:W-:Y:S01]  /*6360*/  VIADD R23, R21, UR6 ;  /* 0x0000000615177c36 */ /* 0x000fe20008000000 */
[----:B------:R-:W-:Y:S02]  /*6370*/  ISETP.LT.AND P3, PT, R5, UR7, !P0 ;  /* 0x0000000705007c0c */ /* 0x000fe4000c761270 */
[----:B------:R-:W-:Y:S02]  /*6380*/  LEA.HI.X.SX32 R7, R7, R0, 0x1, P6 ;  /* 0x0000000007077211 */ /* 0x000fe400030f0eff */
[C---:B------:R-:W-:Y:S02]  /*6390*/  IADD3 R20, P6, R21.reuse, R2, RZ ;  /* 0x0000000215147210 */ /* 0x040fe40007fde0ff */
[----:B------:R-:W-:Y:S02]  /*63a0*/  PRMT R29, R16, 0x7771, RZ ;  /* 0x00007771101d7816 */ /* 0x000fe400000000ff */
[----:B------:R-:W-:Y:S02]  /*63b0*/  LEA.HI.X.SX32 R21, R21, R0, 0x1, P6 ;  /* 0x0000000015157211 */ /* 0x000fe400030f0eff */
[----:B------:R-:W-:-:S02]  /*63c0*/  IADD3 R22, P6, R23, R2, RZ ;  /* 0x0000000217167210 */ /* 0x000fc40007fde0ff */
[C---:B------:R-:W-:Y:S02]  /*63d0*/  PRMT R33, R17.reuse, 0x7770, RZ ;  /* 0x0000777011217816 */ /* 0x040fe400000000ff */
[----:B------:R-:W-:Y:S02]  /*63e0*/  PRMT R31, R17, 0x7771, RZ ;  /* 0x00007771111f7816 */ /* 0x000fe400000000ff */
[----:B------:R-:W-:Y:S01]  /*63f0*/  PRMT R35, R18, 0x7771, RZ ;  /* 0x0000777112237816 */ /* 0x000fe200000000ff */
[----:B------:R-:W-:Y:S01]  /*6400*/  STSM.16.M88.4 [R25], R72 ;  /* 0x0000004819007844 */ /* 0x000fe20000000200 */
[----:B------:R-:W-:Y:S06]  /*6410*/  BAR.SYNC.DEFER_BLOCKING 0x0 ;  /* 0x0000000000007b1d */ /* 0x000fec0000010000 */
[----:B------:R-:W1:Y:S02]  /*6420*/  LDS.128 R8, [R3] ;  /* 0x0000000003087984 */ /* 0x000e640000000c00 */
[----:B------:R-:W-:Y:S06]  /*6430*/  BAR.SYNC.DEFER_BLOCKING 0x0 ;  /* 0x0000000000007b1d */ /* 0x000fec0000010000 */
[----:B------:R2:W-:Y:S02]  /*6440*/  STSM.16.M88.4 [R25], R80 ;  /* 0x0000005019007844 */ /* 0x0005e40000000200 */
[----:B------:R-:W-:Y:S01]  /*6450*/  BAR.SYNC.DEFER_BLOCKING 0x0 ;  /* 0x0000000000007b1d */ /* 0x000fe20000010000 */
[C---:B--2---:R-:W-:Y:S01]  /*6460*/  VIADD R25, R23.reuse, UR6 ;  /* 0x0000000617197c36 */ /* 0x044fe20008000000 */
[----:B------:R-:W-:-:S04]  /*6470*/  LEA.HI.X.SX32 R23, R23, R0, 0x1, P6 ;  /* 0x0000000017177211 */ /* 0x000fc800030f0eff */
[----:B------:R2:W-:Y:S01]  /*6480*/  @P3 STG.E.U8 desc[UR14][R6.64], R27 ;  /* 0x0000001b06003986 */ /* 0x0005e2000c10110e */
[----:B------:R-:W-:Y:S01]  /*6490*/  ISETP.LT.AND P3, PT, R4, UR7, !P0 ;  /* 0x0000000704007c0c */ /* 0x000fe2000c761270 */
[C---:B------:R-:W-:Y:S02]  /*64a0*/  VIADD R4, R5.reuse, 0x6 ;  /* 0x0000000605047836 */ /* 0x040fe40000000000 */
[----:B------:R3:W-:Y:S03]  /*64b0*/  @P2 STG.E.U8 desc[UR14][R20.64], R29 ;  /* 0x0000001d14002986 */ /* 0x0007e6000c10110e */
[----:B------:R-:W-:Y:S01]  /*64c0*/  ISETP.LT.AND P2, PT, R4, UR7, !P0 ;  /* 0x0000000704007c0c */ /* 0x000fe2000c741270 */
[----:B------:R4:W-:Y:S01]  /*64d0*/  @P1 STG.E.U8 desc[UR14][R22.64], R33 ;  /* 0x0000002116001986 */ /* 0x0009e2000c10110e */
[----:B------:R-:W-:Y:S01]  /*64e0*/  VIADD R4, R5, 0x7 ;  /* 0x0000000705047836 */ /* 0x000fe20000000000 */
[C---:B--2---:R-:W-:Y:S01]  /*64f0*/  IADD3 R6, P6, R25.reuse, R2, RZ ;  /* 0x0000000219067210 */ /* 0x044fe20007fde0ff */
[----:B------:R-:W-:-:S03]  /*6500*/  VIADD R27, R25, UR6 ;  /* 0x00000006191b7c36 */ /* 0x000fc60008000000 */
[----:B------:R-:W-:Y:S01]  /*6510*/  ISETP.LT.AND P1, PT, R4, UR7, !P0 ;  /* 0x0000000704007c0c */ /* 0x000fe2000c721270 */
[----:B------:R-:W-:Y:S01]  /*6520*/  VIADD R4, R5, 0x8 ;  /* 0x0000000805047836 */ /* 0x000fe20000000000 */
[----:B------:R-:W-:Y:S01]  /*6530*/  LEA.HI.X.SX32 R7, R25, R0, 0x1, P6 ;  /* 0x0000000019077211 */ /* 0x000fe200030f0eff */
[C---:B---3--:R-:W-:Y:S01]  /*6540*/  VIADD R29, R27.reuse, UR6 ;  /* 0x000000061b1d7c36 */ /* 0x048fe20008000000 */
[----:B------:R-:W-:Y:S02]  /*6550*/  IADD3 R20, P6, R27, R2, RZ ;  /* 0x000000021b147210 */ /* 0x000fe40007fde0ff */
[----:B----4-:R-:W-:Y:S01]  /*6560*/  PRMT R33, R19, 0x7771, RZ ;  /* 0x0000777113217816 */ /* 0x010fe200000000ff */
[----:B------:R2:W-:Y:S01]  /*6570*/  @P5 STG.E.U8 desc[UR14][R6.64], R31 ;  /* 0x0000001f06005986 */ /* 0x0005e2000c10110e */
[----:B------:R-:W-:Y:S02]  /*6580*/  LEA.HI.X.SX32 R21, R27, R0, 0x1, P6 ;  /* 0x000000001b157211 */ /* 0x000fe400030f0eff */
[----:B------:R-:W-:-:S02]  /*6590*/  IADD3 R24, P6, R29, R2, RZ ;  /* 0x000000021d187210 */ /* 0x000fc40007fde0ff */
[----:B------:R-:W-:Y:S02]  /*65a0*/  PRMT R27, R18, 0x7770, RZ ;  /* 0x00007770121b7816 */ /* 0x000fe400000000ff */
[C---:B------:R-:W-:Y:S01]  /*65b0*/  LEA.HI.X.SX32 R25, R29.reuse, R0, 0x1, P6 ;  /* 0x000000001d197211 */ /* 0x040fe200030f0eff */
[----:B------:R-:W-:Y:S01]  /*65c0*/  VIADD R29, R29, UR6 ;  /* 0x000000061d1d7c36 */ /* 0x000fe20008000000 */
[----:B------:R-:W-:Y:S01]  /*65d0*/  ISETP.LT.AND P5, PT, R4, UR7, !P0 ;  /* 0x0000000704007c0c */ /* 0x000fe2000c7a1270 */
[----:B------:R3:W-:Y:S01]  /*65e0*/  @P4 STG.E.U8 desc[UR14][R20.64], R27 ;  /* 0x0000001b14004986 */ /* 0x0007e2000c10110e */
[----:B------:R-:W-:Y:S01]  /*65f0*/  VIADD R4, R5, 0x9 ;  /* 0x0000000905047836 */ /* 0x000fe20000000000 */
[----:B--2---:R-:W-:Y:S01]  /*6600*/  PRMT R31, R19, 0x7770, RZ ;  /* 0x00007770131f7816 */ /* 0x004fe200000000ff */
[C---:B------:R-:W-:Y:S01]  /*6610*/  VIADD R23, R29.reuse, UR6 ;  /* 0x000000061d177c36 */ /* 0x040fe20008000000 */
[----:B------:R-:W-:Y:S01]  /*6620*/  IADD3 R6, P6, R29, R2, RZ ;  /* 0x000000021d067210 */ /* 0x000fe20007fde0ff */
[----:B------:R2:W-:Y:S01]  /*6630*/  @P3 STG.E.U8 desc[UR14][R24.64], R35 ;  /* 0x0000002318003986 */ /* 0x0005e2000c10110e */
[----:B------:R-:W-:Y:S01]  /*6640*/  ISETP.LT.AND P4, PT, R4, UR7, !P0 ;  /* 0x0000000704007c0c */ /* 0x000fe2000c781270 */
[----:B------:R-:W-:Y:S01]  /*6650*/  VIADD R4, R5, 0xa ;  /* 0x0000000a05047836 */ /* 0x000fe20000000000 */
[----:B------:R-:W-:-:S02]  /*6660*/  LEA.HI.X.SX32 R7, R29, R0, 0x1, P6 ;  /* 0x000000001d077211 */ /* 0x000fc400030f0eff */
[C---:B---3--:R-:W-:Y:S01]  /*6670*/  IADD3 R20, P6, R23.reuse, R2, RZ ;  /* 0x0000000217147210 */ /* 0x048fe20007fde0ff */
[----:B------:R-:W-:Y:S02]  /*6680*/  VIADD R27, R23, UR6 ;  /* 0x00000006171b7c36 */ /* 0x000fe40008000000 */
[----:B------:R3:W-:Y:S01]  /*6690*/  @P2 STG.E.U8 desc[UR14][R6.64], R31 ;  /* 0x0000001f06002986 */ /* 0x0007e2000c10110e */
[----:B------:R-:W-:Y:S01]  /*66a0*/  ISETP.LT.AND P3, PT, R4, UR7, !P0 ;  /* 0x0000000704007c0c */ /* 0x000fe2000c761270 */
[----:B------:R-:W-:Y:S01]  /*66b0*/  VIADD R4, R5, 0xb ;  /* 0x0000000b05047836 */ /* 0x000fe20000000000 */
[----:B------:R-:W-:Y:S01]  /*66c0*/  LEA.HI.X.SX32 R21, R23, R0, 0x1, P6 ;  /* 0x0000000017157211 */ /* 0x000fe200030f0eff */
[C---:B------:R-:W-:Y:S01]  /*66d0*/  VIADD R29, R27.reuse, UR6 ;  /* 0x000000061b1d7c36 */ /* 0x040fe20008000000 */
[C---:B------:R-:W-:Y:S02]  /*66e0*/  IADD3 R22, P6, R27.reuse, R2, RZ ;  /* 0x000000021b167210 */ /* 0x040fe40007fde0ff */
[----:B------:R-:W-:Y:S01]  /*66f0*/  ISETP.LT.AND P2, PT, R4, UR7, !P0 ;  /* 0x0000000704007c0c */ /* 0x000fe2000c741270 */
[----:B------:R4:W-:Y:S01]  /*6700*/  @P1 STG.E.U8 desc[UR14][R20.64], R33 ;  /* 0x0000002114001986 */ /* 0x0009e2000c10110e */
[----:B------:R-:W-:Y:S01]  /*6710*/  LEA.HI.X.SX32 R23, R27, R0, 0x1, P6 ;  /* 0x000000001b177211 */ /* 0x000fe200030f0eff */
[----:B------:R-:W-:Y:S01]  /*6720*/  VIADD R4, R5, 0xc ;  /* 0x0000000c05047836 */ /* 0x000fe20000000000 */
[----:B--2---:R-:W-:-:S02]  /*6730*/  IADD3 R24, P6, R29, R2, RZ ;  /* 0x000000021d187210 */ /* 0x004fc40007fde0ff */
[C---:B------:R-:W-:Y:S02]  /*6740*/  PRMT R27, R16.reuse, 0x7772, RZ ;  /* 0x00007772101b7816 */ /* 0x040fe400000000ff */
[C---:B------:R-:W-:Y:S01]  /*6750*/  LEA.HI.X.SX32 R25, R29.reuse, R0, 0x1, P6 ;  /* 0x000000001d197211 */ /* 0x040fe200030f0eff */
[----:B------:R-:W-:Y:S01]  /*6760*/  VIADD R29, R29, UR6 ;  /* 0x000000061d1d7c36 */ /* 0x000fe20008000000 */
[----:B---3--:R-:W-:Y:S01]  /*6770*/  PRMT R31, R16, 0x7773, RZ ;  /* 0x00007773101f7816 */ /* 0x008fe200000000ff */
[----:B------:R2:W-:Y:S01]  /*6780*/  @P5 STG.E.U8 desc[UR14][R22.64], R27 ;  /* 0x0000001b16005986 */ /* 0x0005e2000c10110e */
[----:B------:R-:W-:Y:S01]  /*6790*/  ISETP.LT.AND P1, PT, R4, UR7, !P0 ;  /* 0x0000000704007c0c */ /* 0x000fe2000c721270 */
[C---:B----4-:R-:W-:Y:S01]  /*67a0*/  VIADD R21, R29.reuse, UR6 ;  /* 0x000000061d157c36 */ /* 0x050fe20008000000 */
[----:B------:R-:W-:Y:S01]  /*67b0*/  IADD3 R6, P6, R29, R2, RZ ;  /* 0x000000021d067210 */ /* 0x000fe20007fde0ff */
[----:B------:R3:W-:Y:S01]  /*67c0*/  @P4 STG.E.U8 desc[UR14][R24.64], R31 ;  /* 0x0000001f18004986 */ /* 0x0007e2000c10110e */
[----:B------:R-:W-:-:S02]  /*67d0*/  VIADD R4, R5, 0xd ;  /* 0x0000000d05047836 */ /* 0x000fc40000000000 */
[----:B------:R-:W-:Y:S02]  /*67e0*/  LEA.HI.X.SX32 R7, R29, R0, 0x1, P6 ;  /* 0x000000001d077211 */ /* 0x000fe400030f0eff */
[----:B------:R-:W-:Y:S02]  /*67f0*/  IADD3 R16, P6, R21, R2, RZ ;  /* 0x0000000215107210 */ /* 0x000fe40007fde0ff */
[----:B------:R-:W-:Y:S01]  /*6800*/  PRMT R29, R17, 0x7772, RZ ;  /* 0x00007772111d7816 */ /* 0x000fe200000000ff */
[----:B--2---:R-:W-:Y:S01]  /*6810*/  VIADD R23, R21, UR6 ;  /* 0x0000000615177c36 */ /* 0x004fe20008000000 */
[----:B------:R-:W-:Y:S02]  /*6820*/  PRMT R27, R17, 0x7773, RZ ;  /* 0x00007773111b7816 */ /* 0x000fe400000000ff */
[----:B------:R-:W-:Y:S01]  /*6830*/  LEA.HI.X.SX32 R17, R21, R0, 0x1, P6 ;  /* 0x0000000015117211 */ /* 0x000fe200030f0eff */
[C---:B---3--:R-:W-:Y:S01]  /*6840*/  VIADD R25, R23.reuse, UR6 ;  /* 0x0000000617197c36 */ /* 0x048fe20008000000 */
[----:B------:R-:W-:Y:S01]  /*6850*/  IADD3 R20, P6, R23, R2, RZ ;  /* 0x0000000217147210 */ /* 0x000fe20007fde0ff */
[----:B------:R2:W-:Y:S01]  /*6860*/  @P3 STG.E.U8 desc[UR14][R6.64], R29 ;  /* 0x0000001d06003986 */ /* 0x0005e2000c10110e */
[----:B------:R-:W-:Y:S01]  /*6870*/  ISETP.LT.AND P5, PT, R4, UR7, !P0 ;  /* 0x0000000704007c0c */ /* 0x000fe2000c7a1270 */
[----:B------:R-:W-:Y:S01]  /*6880*/  VIADD R4, R5, 0xe ;  /* 0x0000000e05047836 */ /* 0x000fe20000000000 */
[----:B------:R-:W-:Y:S01]  /*6890*/  LEA.HI.X.SX32 R21, R23, R0, 0x1, P6 ;  /* 0x0000000017157211 */ /* 0x000fe200030f0eff */
[----:B------:R3:W-:Y:S01]  /*68a0*/  @P2 STG.E.U8 desc[UR14][R16.64], R27 ;  /* 0x0000001b10002986 */ /* 0x0007e2000c10110e */
[----:B------:R-:W-:-:S02]  /*68b0*/  IADD3 R22, P6, R25, R2, RZ ;  /* 0x0000000219167210 */ /* 0x000fc40007fde0ff */
[----:B------:R-:W-:Y:S02]  /*68c0*/  PRMT R31, R18, 0x7772, RZ ;  /* 0x00007772121f7816 */ /* 0x000fe400000000ff */
[C---:B------:R-:W-:Y:S01]  /*68d0*/  LEA.HI.X.SX32 R23, R25.reuse, R0, 0x1, P6 ;  /* 0x0000000019177211 */ /* 0x040fe200030f0eff */
[----:B------:R-:W-:Y:S01]  /*68e0*/  VIADD R25, R25, UR6 ;  /* 0x0000000619197c36 */ /* 0x000fe20008000000 */
[----:B------:R-:W-:Y:S01]  /*68f0*/  ISETP.LT.AND P4, PT, R4, UR7, !P0 ;  /* 0x0000000704007c0c */ /* 0x000fe2000c781270 */
[----:B------:R-:W-:Y:S01]  /*6900*/  VIADD R4, R5, 0xf ;  /* 0x0000000f05047836 */ /* 0x000fe20000000000 */
[----:B--2---:R-:W-:Y:S01]  /*6910*/  PRMT R29, R18, 0x7773, RZ ;  /* 0x00007773121d7816 */ /* 0x004fe200000000ff */
[----:B------:R-:W-:Y:S01]  /*6920*/  @P1 STG.E.U8 desc[UR14][R20.64], R31 ;  /* 0x0000001f14001986 */ /* 0x000fe2000c10110e */
[C---:B------:R-:W-:Y:S01]  /*6930*/  IADD3 R6, P6, R25.reuse, R2, RZ ;  /* 0x0000000219067210 */ /* 0x040fe20007fde0ff */
[----:B---3--:R-:W-:Y:S01]  /*6940*/  VIADD R17, R25, UR6 ;  /* 0x0000000619117c36 */ /* 0x008fe20008000000 */
[----:B------:R-:W-:Y:S01]  /*6950*/  PRMT R27, R19, 0x7773, RZ ;  /* 0x00007773131b7816 */ /* 0x000fe200000000ff */
[----:B------:R2:W-:Y:S01]  /*6960*/  @P5 STG.E.U8 desc[UR14][R22.64], R29 ;  /* 0x0000001d16005986 */ /* 0x0005e2000c10110e */
[----:B------:R-:W-:-:S02]  /*6970*/  LEA.HI.X.SX32 R7, R25, R0, 0x1, P6 ;  /* 0x0000000019077211 */ /* 0x000fc400030f0eff */
[----:B------:R-:W-:Y:S01]  /*6980*/  PRMT R25, R19, 0x7772, RZ ;  /* 0x0000777213197816 */ /* 0x000fe200000000ff */
[C---:B------:R-:W-:Y:S01]  /*6990*/  VIADD R19, R17.reuse, UR6 ;  /* 0x0000000611137c36 */ /* 0x040fe20008000000 */
[----:B------:R-:W-:Y:S02]  /*69a0*/  IADD3 R16, P6, R17, R2, RZ ;  /* 0x0000000211107210 */ /* 0x000fe40007fde0ff */
[----:B------:R-:W-:Y:S01]  /*69b0*/  ISETP.LT.AND P3, PT, R4, UR7, !P0 ;  /* 0x0000000704007c0c */ /* 0x000fe2000c761270 */
[----:B------:R-:W-:Y:S01]  /*69c0*/  VIADD R4, R5, 0x10 ;  /* 0x0000001005047836 */ /* 0x000fe20000000000 */
[----:B------:R-:W-:Y:S01]  /*69d0*/  LEA.HI.X.SX32 R17, R17, R0, 0x1, P6 ;  /* 0x0000000011117211 */ /* 0x000fe200030f0eff */
[----:B------:R3:W-:Y:S01]  /*69e0*/  @P4 STG.E.U8 desc[UR14][R6.64], R25 ;  /* 0x0000001906004986 */ /* 0x0007e2000c10110e */
[C---:B------:R-:W-:Y:S01]  /*69f0*/  IADD3 R18, P6, R19.reuse, R2, RZ ;  /* 0x0000000213127210 */ /* 0x040fe20007fde0ff */
[----:B--2---:R-:W-:Y:S01]  /*6a00*/  VIADD R23, R19, UR6 ;  /* 0x0000000613177c36 */ /* 0x004fe20008000000 */
[----:B------:R-:W-:Y:S01]  /*6a10*/  ISETP.LT.AND P2, PT, R4, UR7, !P0 ;  /* 0x0000000704007c0c */ /* 0x000fe2000c741270 */
[----:B------:R-:W-:Y:S01]  /*6a20*/  VIADD R4, R5, 0x11 ;  /* 0x0000001105047836 */ /* 0x000fe20000000000 */
[----:B------:R-:W-:-:S02]  /*6a30*/  LEA.HI.X.SX32 R19, R19, R0, 0x1, P6 ;  /* 0x0000000013137211 */ /* 0x000fc400030f0eff */
[----:B------:R-:W-:Y:S02]  /*6a40*/  IADD3 R20, P6, R23, R2, RZ ;  /* 0x0000000217147210 */ /* 0x000fe40007fde0ff */
[----:B------:R-:W-:Y:S01]  /*6a50*/  ISETP.LT.AND P1, PT, R4, UR7, !P0 ;  /* 0x0000000704007c0c */ /* 0x000fe2000c721270 */
[----:B------:R-:W-:Y:S01]  /*6a60*/  VIADD R4, R5, 0x12 ;  /* 0x0000001205047836 */ /* 0x000fe20000000000 */
[C---:B------:R-:W-:Y:S01]  /*6a70*/  LEA.HI.X.SX32 R21, R23.reuse, R0, 0x1, P6 ;  /* 0x0000000017157211 */ /* 0x040fe200030f0eff */
[----:B------:R-:W-:Y:S01]  /*6a80*/  VIADD R23, R23, UR6 ;  /* 0x0000000617177c36 */ /* 0x000fe20008000000 */
[----:B------:R2:W-:Y:S01]  /*6a90*/  @P3 STG.E.U8 desc[UR14][R16.64], R27 ;  /* 0x0000001b10003986 */ /* 0x0005e2000c10110e */
[----:B0-----:R-:W-:Y:S02]  /*6aa0*/  PRMT R29, R12, 0x7770, RZ ;  /* 0x000077700c1d7816 */ /* 0x001fe400000000ff */
[----:B------:R-:W-:Y:S01]  /*6ab0*/  ISETP.LT.AND P5, PT, R4, UR7, !P0 ;  /* 0x0000000704007c0c */ /* 0x000fe2000c7a1270 */
[----:B------:R-:W-:Y:S01]  /*6ac0*/  VIADD R4, R5, 0x13 ;  /* 0x0000001305047836 */ /* 0x000fe20000000000 */
[----:B---3--:R-:W-:Y:S01]  /*6ad0*/  IADD3 R6, P6, R23, R2, RZ ;  /* 0x0000000217067210 */ /* 0x008fe20007fde0ff */
[----:B------:R0:W-:Y:S01]  /*6ae0*/  @P2 STG.E.U8 desc[UR14][R18.64], R29 ;  /* 0x0000001d12002986 */ /* 0x0001e2000c10110e */
[----:B------:R-:W-:-:S02]  /*6af0*/  PRMT R31, R12, 0x7771, RZ ;  /* 0x000077710c1f7816 */ /* 0x000fc400000000ff */
[C---:B------:R-:W-:Y:S02]  /*6b00*/  LEA.HI.X.SX32 R7, R23.reuse, R0, 0x1, P6 ;  /* 0x0000000017077211 */ /* 0x040fe400030f0eff */
[----:B------:R-:W-:Y:S01]  /*6b10*/  ISETP.LT.AND P4, PT, R4, UR7, !P0 ;  /* 0x0000000704007c0c */ /* 0x000fe2000c781270 */
[----:B--2---:R-:W-:Y:S01]  /*6b20*/  VIADD R17, R23, UR6 ;  /* 0x0000000617117c36 */ /* 0x004fe20008000000 */
[----:B------:R2:W-:Y:S01]  /*6b30*/  @P1 STG.E.U8 desc[UR14][R20.64], R31 ;  /* 0x0000001f14001986 */ /* 0x0005e2000c10110e */
[----:B------:R-:W-:Y:S01]  /*6b40*/  VIADD R4, R5, 0x14 ;  /* 0x0000001405047836 */ /* 0x000fe20000000000 */
[----:B------:R-:W-:Y:S02]  /*6b50*/  PRMT R25, R13, 0x7770, RZ ;  /* 0x000077700d197816 */ /* 0x000fe400000000ff */
[C---:B------:R-:W-:Y:S01]  /*6b60*/  IADD3 R16, P6, R17.reuse, R2, RZ ;  /* 0x0000000211107210 */ /* 0x040fe20007fde0ff */
[----:B0-----:R-:W-:Y:S01]  /*6b70*/  VIADD R19, R17, UR6 ;  /* 0x0000000611137c36 */ /* 0x001fe20008000000 */
[----:B------:R-:W-:Y:S01]  /*6b80*/  ISETP.LT.AND P3, PT, R4, UR7, !P0 ;  /* 0x0000000704007c0c */ /* 0x000fe2000c761270 */
[----:B------:R-:W-:Y:S01]  /*6b90*/  VIADD R4, R5, 0x15 ;  /* 0x0000001505047836 */ /* 0x000fe20000000000 */
[----:B------:R-:W-:Y:S01]  /*6ba0*/  LEA.HI.X.SX32 R17, R17, R0, 0x1, P6 ;  /* 0x0000000011117211 */ /* 0x000fe200030f0eff */
[C---:B------:R-:W-:Y:S01]  /*6bb0*/  VIADD R23, R19.reuse, UR6 ;  /* 0x0000000613177c36 */ /* 0x040fe20008000000 */
[----:B------:R-:W-:Y:S01]  /*6bc0*/  IADD3 R18, P6, R19, R2, RZ ;  /* 0x0000000213127210 */ /* 0x000fe20007fde0ff */
[----:B------:R0:W-:Y:S01]  /*6bd0*/  @P5 STG.E.U8 desc[UR14][R6.64], R25 ;  /* 0x0000001906005986 */ /* 0x0001e2000c10110e */
[----:B------:R-:W-:-:S02]  /*6be0*/  PRMT R29, R13, 0x7771, RZ ;  /* 0x000077710d1d7816 */ /* 0x000fc400000000ff */
[----:B------:R-:W-:Y:S02]  /*6bf0*/  LEA.HI.X.SX32 R19, R19, R0, 0x1, P6 ;  /* 0x0000000013137211 */ /* 0x000fe400030f0eff */
[----:B--2---:R-:W-:Y:S01]  /*6c00*/  IADD3 R20, P6, R23, R2, RZ ;  /* 0x0000000217147210 */ /* 0x004fe20007fde0ff */
[----:B------:R2:W-:Y:S01]  /*6c10*/  @P4 STG.E.U8 desc[UR14][R16.64], R29 ;  /* 0x0000001d10004986 */ /* 0x0005e2000c10110e */
[----:B------:R-:W-:Y:S01]  /*6c20*/  ISETP.LT.AND P2, PT, R4, UR7, !P0 ;  /* 0x0000000704007c0c */ /* 0x000fe2000c741270 */
[----:B------:R-:W-:Y:S01]  /*6c30*/  VIADD R4, R5, 0x16 ;  /* 0x0000001605047836 */ /* 0x000fe20000000000 */
[C---:B------:R-:W-:Y:S01]  /*6c40*/  LEA.HI.X.SX32 R21, R23.reuse, R0, 0x1, P6 ;  /* 0x0000000017157211 */ /* 0x040fe200030f0eff */
[----:B------:R-:W-:Y:S01]  /*6c50*/  VIADD R23, R23, UR6 ;  /* 0x0000000617177c36 */ /* 0x000fe20008000000 */
[----:B------:R-:W-:Y:S02]  /*6c60*/  PRMT R27, R14, 0x7770, RZ ;  /* 0x000077700e1b7816 */ /* 0x000fe400000000ff */
[----:B------:R-:W-:Y:S01]  /*6c70*/  ISETP.LT.AND P1, PT, R4, UR7, !P0 ;  /* 0x0000000704007c0c */ /* 0x000fe2000c721270 */
[----:B------:R-:W-:Y:S01]  /*6c80*/  VIADD R4, R5, 0x17 ;  /* 0x0000001705047836 */ /* 0x000fe20000000000 */
[C---:B0-----:R-:W-:Y:S01]  /*6c90*/  IADD3 R6, P6, R23.reuse, R2, RZ ;  /* 0x0000000217067210 */ /* 0x041fe20007fde0ff */
[----:B------:R0:W-:Y:S01]  /*6ca0*/  @P3 STG.E.U8 desc[UR14][R18.64], R27 ;  /* 0x0000001b12003986 */ /* 0x0001e2000c10110e */
[----:B------:R-:W-:Y:S01]  /*6cb0*/  PRMT R25, R14, 0x7771, RZ ;  /* 0x000077710e197816 */ /* 0x000fe200000000ff */
[C---:B--2---:R-:W-:Y:S01]  /*6cc0*/  VIADD R17, R23.reuse, UR6 ;  /* 0x0000000617117c36 */ /* 0x044fe20008000000 */
[----:B------:R-:W-:-:S02]  /*6cd0*/  LEA.HI.X.SX32 R7, R23, R0, 0x1, P6 ;  /* 0x0000000017077211 */ /* 0x000fc400030f0eff */
[----:B------:R-:W-:Y:S01]  /*6ce0*/  ISETP.LT.AND P5, PT, R4, UR7, !P0 ;  /* 0x0000000704007c0c */ /* 0x000fe2000c7a1270 */
[----:B------:R-:W-:Y:S01]  /*6cf0*/  VIADD R4, R5, 0x18 ;  /* 0x0000001805047836 */ /* 0x000fe20000000000 */
[----:B------:R-:W-:Y:S01]  /*6d00*/  IADD3 R16, P6, R17, R2, RZ ;  /* 0x0000000211107210 */ /* 0x000fe20007fde0ff */
[----:B------:R2:W-:Y:S01]  /*6d10*/  @P2 STG.E.U8 desc[UR14][R20.64], R25 ;  /* 0x0000001914002986 */ /* 0x0005e2000c10110e */
[----:B------:R-:W-:Y:S02]  /*6d20*/  PRMT R29, R15, 0x7771, RZ ;  /* 0x000077710f1d7816 */ /* 0x000fe400000000ff */
[----:B------:R-:W-:Y:S01]  /*6d30*/  ISETP.LT.AND P4, PT, R4, UR7, !P0 ;  /* 0x0000000704007c0c */ /* 0x000fe2000c781270 */
[C---:B0-----:R-:W-:Y:S01]  /*6d40*/  VIADD R19, R17.reuse, UR6 ;  /* 0x0000000611137c36 */ /* 0x041fe20008000000 */
[----:B------:R-:W-:Y:S01]  /*6d50*/  LEA.HI.X.SX32 R17, R17, R0, 0x1, P6 ;  /* 0x0000000011117211 */ /* 0x000fe200030f0eff */
[----:B------:R-:W-:Y:S01]  /*6d60*/  VIADD R4, R5, 0x19 ;  /* 0x0000001905047836 */ /* 0x000fe20000000000 */
[----:B------:R-:W-:Y:S01]  /*6d70*/  PRMT R27, R15, 0x7770, RZ ;  /* 0x000077700f1b7816 */ /* 0x000fe200000000ff */
[C---:B------:R-:W-:Y:S01]  /*6d80*/  VIADD R23, R19.reuse, UR6 ;  /* 0x0000000613177c36 */ /* 0x040fe20008000000 */
[----:B------:R-:W-:-:S02]  /*6d90*/  IADD3 R18, P6, R19, R2, RZ ;  /* 0x0000000213127210 */ /* 0x000fc40007fde0ff */
[----:B------:R-:W-:Y:S01]  /*6da0*/  ISETP.LT.AND P3, PT, R4, UR7, !P0 ;  /* 0x0000000704007c0c */ /* 0x000fe2000c761270 */
[----:B------:R0:W-:Y:S01]  /*6db0*/  @P1 STG.E.U8 desc[UR14][R6.64], R27 ;  /* 0x0000001b06001986 */ /* 0x0001e2000c10110e */
[----:B------:R-:W-:Y:S01]  /*6dc0*/  LEA.HI.X.SX32 R19, R19, R0, 0x1, P6 ;  /* 0x0000000013137211 */ /* 0x000fe200030f0eff */
[----:B------:R-:W-:Y:S01]  /*6dd0*/  VIADD R4, R5, 0x1a ;  /* 0x0000001a05047836 */ /* 0x000fe20000000000 */
[C---:B--2---:R-:W-:Y:S01]  /*6de0*/  IADD3 R20, P6, R23.reuse, R2, RZ ;  /* 0x0000000217147210 */ /* 0x044fe20007fde0ff */
[----:B------:R2:W-:Y:S01]  /*6df0*/  @P5 STG.E.U8 desc[UR14][R16.64], R29 ;  /* 0x0000001d10005986 */ /* 0x0005e2000c10110e */
[----:B------:R-:W-:Y:S02]  /*6e00*/  PRMT R25, R12, 0x7772, RZ ;  /* 0x000077720c197816 */ /* 0x000fe400000000ff */
[C---:B------:R-:W-:Y:S01]  /*6e10*/  LEA.HI.X.SX32 R21, R23.reuse, R0, 0x1, P6 ;  /* 0x0000000017157211 */ /* 0x040fe200030f0eff */
[----:B------:R-:W-:Y:S01]  /*6e20*/  VIADD R23, R23, UR6 ;  /* 0x0000000617177c36 */ /* 0x000fe20008000000 */
[----:B------:R-:W-:Y:S01]  /*6e30*/  ISETP.LT.AND P2, PT, R4, UR7, !P0 ;  /* 0x0000000704007c0c */ /* 0x000fe2000c741270 */
[----:B------:R3:W-:Y:S01]  /*6e40*/  @P4 STG.E.U8 desc[UR14][R18.64], R25 ;  /* 0x0000001912004986 */ /* 0x0007e2000c10110e */
[----:B------:R-:W-:Y:S01]  /*6e50*/  VIADD R4, R5, 0x1b ;  /* 0x0000001b05047836 */ /* 0x000fe20000000000 */
[----:B0-----:R-:W-:-:S02]  /*6e60*/  PRMT R27, R12, 0x7773, RZ ;  /* 0x000077730c1b7816 */ /* 0x001fc400000000ff */
[C---:B------:R-:W-:Y:S01]  /*6e70*/  IADD3 R6, P6, R23.reuse, R2, RZ ;  /* 0x0000000217067210 */ /* 0x040fe20007fde0ff */
[C---:B--2---:R-:W-:Y:S02]  /*6e80*/  VIADD R17, R23.reuse, UR6 ;  /* 0x0000000617117c36 */ /* 0x044fe40008000000 */
[----:B------:R0:W-:Y:S01]  /*6e90*/  @P3 STG.E.U8 desc[UR14][R20.64], R27 ;  /* 0x0000001b14003986 */ /* 0x0001e2000c10110e */
[----:B------:R-:W-:Y:S02]  /*6ea0*/  LEA.HI.X.SX32 R7, R23, R0, 0x1, P6 ;  /* 0x0000000017077211 */ /* 0x000fe400030f0eff */
[----:B------:R-:W-:Y:S02]  /*6eb0*/  PRMT R23, R13, 0x7773, RZ ;  /* 0x000077730d177816 */ /* 0x000fe400000000ff */
[C---:B------:R-:W-:Y:S01]  /*6ec0*/  IADD3 R12, P6, R17.reuse, R2, RZ ;  /* 0x00000002110c7210 */ /* 0x040fe20007fde0ff */
[----:B---3--:R-:W-:Y:S01]  /*6ed0*/  VIADD R19, R17, UR6 ;  /* 0x0000000611137c36 */ /* 0x008fe20008000000 */
[----:B------:R-:W-:-:S02]  /*6ee0*/  PRMT R25, R13, 0x7772, RZ ;  /* 0x000077720d197816 */ /* 0x000fc400000000ff */
[----:B------:R-:W-:Y:S02]  /*6ef0*/  LEA.HI.X.SX32 R13, R17, R0, 0x1, P6 ;  /* 0x00000000110d7211 */ /* 0x000fe400030f0eff */
[----:B------:R-:W-:Y:S01]  /*6f00*/  ISETP.LT.AND P1, PT, R4, UR7, !P0 ;  /* 0x0000000704007c0c */ /* 0x000fe2000c721270 */
[C---:B0-----:R-:W-:Y:S01]  /*6f10*/  VIADD R21, R19.reuse, UR6 ;  /* 0x0000000613157c36 */ /* 0x041fe20008000000 */
[----:B------:R-:W-:Y:S01]  /*6f20*/  IADD3 R16, P6, R19, R2, RZ ;  /* 0x0000000213107210 */ /* 0x000fe20007fde0ff */
[----:B------:R-:W-:Y:S01]  /*6f30*/  VIADD R4, R5, 0x1c ;  /* 0x0000001c05047836 */ /* 0x000fe20000000000 */
[----:B------:R0:W-:Y:S01]  /*6f40*/  @P2 STG.E.U8 desc[UR14][R6.64], R25 ;  /* 0x0000001906002986 */ /* 0x0001e2000c10110e */
[----:B------:R-:W-:Y:S02]  /*6f50*/  PRMT R27, R14, 0x7772, RZ ;  /* 0x000077720e1b7816 */ /* 0x000fe400000000ff */
[----:B------:R-:W-:Y:S02]  /*6f60*/  LEA.HI.X.SX32 R17, R19, R0, 0x1, P6 ;  /* 0x0000000013117211 */ /* 0x000fe400030f0eff */
[----:B------:R-:W-:-:S02]  /*6f70*/  IADD3 R18, P6, R21, R2, RZ ;  /* 0x0000000215127210 */ /* 0x000fc40007fde0ff */
        /* <DEDUP_REMOVED lines=8> */
[----:B------:R-:W-:Y:S02]  /*7000*/  IADD3 R6, P6, R21, R2, RZ ;  /* 0x0000000215067210 */ /* 0x000fe40007fde0ff */
[----:B-1----:R-:W-:-:S02]  /*7010*/  PRMT R29, R9, 0x7773, RZ ;  /* 0x00007773091d7816 */ /* 0x002fc400000000ff */
[----:B------:R-:W-:Y:S01]  /*7020*/  ISETP.LT.AND P3, PT, R4, UR7, !P0 ;  /* 0x0000000704007c0c */ /* 0x000fe2000c761270 */
[----:B------:R0:W-:Y:S01]  /*7030*/  @P5 STG.E.U8 desc[UR14][R16.64], R27 ;  /* 0x0000001b10005986 */ /* 0x0001e2000c10110e */
[C---:B------:R-:W-:Y:S01]  /*7040*/  LEA.HI.X.SX32 R7, R21.reuse, R0, 0x1, P6 ;  /* 0x0000000015077211 */ /* 0x040fe200030f0eff */
[----:B--2---:R-:W-:Y:S01]  /*7050*/  VIADD R13, R21, UR6 ;  /* 0x00000006150d7c36 */ /* 0x004fe20008000000 */
[----:B------:R-:W-:Y:S01]  /*7060*/  PRMT R23, R15, 0x7773, RZ ;  /* 0x000077730f177816 */ /* 0x000fe200000000ff */
[----:B------:R-:W-:Y:S01]  /*7070*/  VIADD R4, R5, 0x1f ;  /* 0x0000001f05047836 */ /* 0x000fe20000000000 */
[----:B------:R-:W-:Y:S01]  /*7080*/  PRMT R21, R15, 0x7772, RZ ;  /* 0x000077720f157816 */ /* 0x000fe200000000ff */
[----:B------:R1:W-:Y:S01]  /*7090*/  @P4 STG.E.U8 desc[UR14][R18.64], R25 ;  /* 0x0000001912004986 */ /* 0x0003e2000c10110e */
[----:B------:R-:W-:Y:S02]  /*70a0*/  IADD3 R12, P6, R13, R2, RZ ;  /* 0x000000020d0c7210 */ /* 0x000fe40007fde0ff */
[----:B------:R-:W-:Y:S01]  /*70b0*/  ISETP.LT.AND P2, PT, R4, UR7, !P0 ;  /* 0x0000000704007c0c */ /* 0x000fe2000c741270 */
[----:B------:R-:W-:-:S02]  /*70c0*/  VIADD R4, R5, 0x20 ;  /* 0x0000002005047836 */ /* 0x000fc40000000000 */
[C---:B0-----:R-:W-:Y:S01]  /*70d0*/  VIADD R17, R13.reuse, UR6 ;  /* 0x000000060d117c36 */ /* 0x041fe20008000000 */
[----:B------:R-:W-:Y:S01]  /*70e0*/  LEA.HI.X.SX32 R13, R13, R0, 0x1, P6 ;  /* 0x000000000d0d7211 */ /* 0x000fe200030f0eff */
[----:B------:R0:W-:Y:S01]  /*70f0*/  @P3 STG.E.U8 desc[UR14][R6.64], R21 ;  /* 0x0000001506003986 */ /* 0x0001e2000c10110e */
[----:B------:R-:W-:Y:S01]  /*7100*/  ISETP.LT.AND P1, PT, R4, UR7, !P0 ;  /* 0x0000000704007c0c */ /* 0x000fe2000c721270 */
[----:B------:R-:W-:Y:S01]  /*7110*/  VIADD R4, R5, 0x21 ;  /* 0x0000002105047836 */ /* 0x000fe20000000000 */
[C---:B------:R-:W-:Y:S02]  /*7120*/  IADD3 R14, P6, R17.reuse, R2, RZ ;  /* 0x00000002110e7210 */ /* 0x040fe40007fde0ff */
[----:B------:R-:W-:Y:S02]  /*7130*/  PRMT R27, R8, 0x7770, RZ ;  /* 0x00007770081b7816 */ /* 0x000fe400000000ff */
[C---:B------:R-:W-:Y:S01]  /*7140*/  LEA.HI.X.SX32 R15, R17.reuse, R0, 0x1, P6 ;  /* 0x00000000110f7211 */ /* 0x040fe200030f0eff */
[----:B------:R-:W-:Y:S01]  /*7150*/  VIADD R17, R17, UR6 ;  /* 0x0000000611117c36 */ /* 0x000fe20008000000 */
[----:B------:R-:W-:Y:S01]  /*7160*/  ISETP.LT.AND P5, PT, R4, UR7, !P0 ;  /* 0x0000000704007c0c */ /* 0x000fe2000c7a1270 */
[----:B------:R2:W-:Y:S01]  /*7170*/  @P2 STG.E.U8 desc[UR14][R12.64], R23 ;  /* 0x000000170c002986 */ /* 0x0005e2000c10110e */
[----:B------:R-:W-:Y:S01]  /*7180*/  VIADD R4, R5, 0x22 ;  /* 0x0000002205047836 */ /* 0x000fe20000000000 */
[----:B-1----:R-:W-:Y:S01]  /*7190*/  PRMT R25, R9, 0x7770, RZ ;  /* 0x0000777009197816 */ /* 0x002fe200000000ff */
[C---:B------:R-:W-:Y:S01]  /*71a0*/  VIADD R19, R17.reuse, UR6 ;  /* 0x0000000611137c36 */ /* 0x040fe20008000000 */
[----:B0-----:R-:W-:Y:S01]  /*71b0*/  IADD3 R6, P6, R17, R2, RZ ;  /* 0x0000000211067210 */ /* 0x001fe20007fde0ff */
[----:B------:R0:W-:Y:S01]  /*71c0*/  @P1 STG.E.U8 desc[UR14][R14.64], R27 ;  /* 0x0000001b0e001986 */ /* 0x0001e2000c10110e */
[----:B------:R-:W-:Y:S01]  /*71d0*/  ISETP.LT.AND P4, PT, R4, UR7, !P0 ;  /* 0x0000000704007c0c */ /* 0x000fe2000c781270 */
[----:B------:R-:W-:Y:S01]  /*71e0*/  VIADD R4, R5, 0x23 ;  /* 0x0000002305047836 */ /* 0x000fe20000000000 */
[----:B------:R-:W-:Y:S01]  /*71f0*/  LEA.HI.X.SX32 R7, R17, R0, 0x1, P6 ;  /* 0x0000000011077211 */ /* 0x000fe200030f0eff */
[----:B------:R-:W-:Y:S01]  /*7200*/  VIADD R17, R19, UR6 ;  /* 0x0000000613117c36 */ /* 0x000fe20008000000 */
[----:B------:R-:W-:-:S02]  /*7210*/  PRMT R21, R9, 0x7771, RZ ;  /* 0x0000777109157816 */ /* 0x000fc400000000ff */
[----:B--2---:R-:W-:Y:S02]  /*7220*/  IADD3 R12, P6, R19, R2, RZ ;  /* 0x00000002130c7210 */ /* 0x004fe40007fde0ff */
[----:B------:R-:W-:Y:S01]  /*7230*/  ISETP.LT.AND P3, PT, R4, UR7, !P0 ;  /* 0x0000000704007c0c */ /* 0x000fe2000c761270 */
[----:B------:R-:W-:Y:S01]  /*7240*/  VIADD R4, R5, 0x24 ;  /* 0x0000002405047836 */ /* 0x000fe20000000000 */
[----:B------:R-:W-:Y:S01]  /*7250*/  LEA.HI.X.SX32 R13, R19, R0, 0x1, P6 ;  /* 0x00000000130d7211 */ /* 0x000fe200030f0eff */
[C---:B------:R-:W-:Y:S01]  /*7260*/  VIADD R19, R17.reuse, UR6 ;  /* 0x0000000611137c36 */ /* 0x040fe20008000000 */
[C---:B0-----:R-:W-:Y:S02]  /*7270*/  IADD3 R14, P6, R17.reuse, R2, RZ ;  /* 0x00000002110e7210 */ /* 0x041fe40007fde0ff */
[----:B------:R-:W-:Y:S02]  /*7280*/  PRMT R23, R8, 0x7771, RZ ;  /* 0x0000777108177816 */ /* 0x000fe400000000ff */
[----:B------:R-:W-:-:S02]  /*7290*/  LEA.HI.X.SX32 R15, R17, R0, 0x1, P6 ;  /* 0x00000000110f7211 */ /* 0x000fc400030f0eff */
[----:B------:R-:W-:Y:S01]  /*72a0*/  IADD3 R16, P6, R19, R2, RZ ;  /* 0x0000000213107210 */ /* 0x000fe20007fde0ff */
[----:B------:R0:W-:Y:S01]  /*72b0*/  @P5 STG.E.U8 desc[UR14][R6.64], R23 ;  /* 0x0000001706005986 */ /* 0x0001e2000c10110e */
[----:B------:R-:W-:Y:S01]  /*72c0*/  ISETP.LT.AND P2, PT, R4, UR7, !P0 ;  /* 0x0000000704007c0c */ /* 0x000fe2000c741270 */
[----:B------:R-:W-:Y:S01]  /*72d0*/  VIADD R4, R5, 0x25 ;  /* 0x0000002505047836 */ /* 0x000fe20000000000 */
[C---:B------:R-:W-:Y:S01]  /*72e0*/  LEA.HI.X.SX32 R17, R19.reuse, R0, 0x1, P6 ;  /* 0x0000000013117211 */ /* 0x040fe200030f0eff */
[----:B------:R-:W-:Y:S01]  /*72f0*/  VIADD R19, R19, UR6 ;  /* 0x0000000613137c36 */ /* 0x000fe20008000000 */
[----:B------:R1:W-:Y:S01]  /*7300*/  @P4 STG.E.U8 desc[UR14][R12.64], R25 ;  /* 0x000000190c004986 */ /* 0x0003e2000c10110e */
[----:B------:R-:W-:Y:S02]  /*7310*/  PRMT R27, R10, 0x7772, RZ ;  /* 0x000077720a1b7816 */ /* 0x000fe400000000ff */
[----:B------:R-:W-:Y:S01]  /*7320*/  ISETP.LT.AND P1, PT, R4, UR7, !P0 ;  /* 0x0000000704007c0c */ /* 0x000fe2000c721270 */
[----:B------:R-:W-:Y:S01]  /*7330*/  VIADD R4, R5, 0x26 ;  /* 0x0000002605047836 */ /* 0x000fe20000000000 */
[----:B------:R2:W-:Y:S01]  /*7340*/  @P3 STG.E.U8 desc[UR14][R14.64], R21 ;  /* 0x000000150e003986 */ /* 0x0005e2000c10110e */
[----:B0-----:R-:W-:-:S03]  /*7350*/  IADD3 R6, P6, R19, R2, RZ ;  /* 0x0000000213067210 */ /* 0x001fc60007fde0ff */
[----:B------:R-:W-:Y:S01]  /*7360*/  ISETP.LT.AND P5, PT, R4, UR7, !P0 ;  /* 0x0000000704007c0c */ /* 0x000fe2000c7a1270 */
[----:B------:R-:W-:Y:S01]  /*7370*/  VIADD R4, R5, 0x27 ;  /* 0x0000002705047836 */ /* 0x000fe20000000000 */
[C---:B------:R-:W-:Y:S01]  /*7380*/  LEA.HI.X.SX32 R7, R19.reuse, R0, 0x1, P6 ;  /* 0x0000000013077211 */ /* 0x040fe200030f0eff */
[----:B-1----:R-:W-:Y:S01]  /*7390*/  VIADD R13, R19, UR6 ;  /* 0x00000006130d7c36 */ /* 0x002fe20008000000 */
[----:B------:R-:W-:Y:S02]  /*73a0*/  PRMT R23, R10, 0x7770, RZ ;  /* 0x000077700a177816 */ /* 0x000fe400000000ff */
[----:B------:R-:W-:Y:S01]  /*73b0*/  ISETP.LT.AND P4, PT, R4, UR7, !P0 ;  /* 0x0000000704007c0c */ /* 0x000fe2000c781270 */
[----:B------:R-:W-:Y:S01]  /*73c0*/  VIADD R4, R5, 0x28 ;  /* 0x0000002805047836 */ /* 0x000fe20000000000 */
[C---:B------:R-:W-:Y:S01]  /*73d0*/  IADD3 R12, P6, R13.reuse, R2, RZ ;  /* 0x000000020d0c7210 */ /* 0x040fe20007fde0ff */
[----:B--2---:R-:W-:Y:S01]  /*73e0*/  VIADD R15, R13, UR6 ;  /* 0x000000060d0f7c36 */ /* 0x004fe20008000000 */
[----:B------:R0:W-:Y:S01]  /*73f0*/  @P2 STG.E.U8 desc[UR14][R16.64], R23 ;  /* 0x0000001710002986 */ /* 0x0001e2000c10110e */
[----:B------:R-:W-:-:S02]  /*7400*/  PRMT R21, R10, 0x7771, RZ ;  /* 0x000077710a157816 */ /* 0x000fc400000000ff */
[----:B------:R-:W-:Y:S01]  /*7410*/  LEA.HI.X.SX32 R13, R13, R0, 0x1, P6 ;  /* 0x000000000d0d7211 */ /* 0x000fe200030f0eff */
[C---:B------:R-:W-:Y:S01]  /*7420*/  VIADD R19, R15.reuse, UR6 ;  /* 0x000000060f137c36 */ /* 0x040fe20008000000 */
[----:B------:R-:W-:Y:S01]  /*7430*/  IADD3 R14, P6, R15, R2, RZ ;  /* 0x000000020f0e7210 */ /* 0x000fe20007fde0ff */
[----:B------:R1:W-:Y:S01]  /*7440*/  @P1 STG.E.U8 desc[UR14][R6.64], R21 ;  /* 0x0000001506001986 */ /* 0x0003e2000c10110e */
[----:B------:R-:W-:Y:S02]  /*7450*/  PRMT R25, R11, 0x7770, RZ ;  /* 0x000077700b197816 */ /* 0x000fe400000000ff */
[----:B------:R-:W-:Y:S02]  /*7460*/  LEA.HI.X.SX32 R15, R15, R0, 0x1, P6 ;  /* 0x000000000f0f7211 */ /* 0x000fe400030f0eff */
[----:B------:R-:W-:Y:S01]  /*7470*/  ISETP.LT.AND P3, PT, R4, UR7, !P0 ;  /* 0x0000000704007c0c */ /* 0x000fe2000c761270 */
[----:B------:R2:W-:Y:S01]  /*7480*/  @P5 STG.E.U8 desc[UR14][R12.64], R25 ;  /* 0x000000190c005986 */ /* 0x0005e2000c10110e */
[----:B0-----:R-:W-:Y:S01]  /*7490*/  IADD3 R16, P6, R19, R2, RZ ;  /* 0x0000000213107210 */ /* 0x001fe20007fde0ff */
[----:B------:R-:W-:Y:S01]  /*74a0*/  VIADD R4, R5, 0x29 ;  /* 0x0000002905047836 */ /* 0x000fe20000000000 */
[----:B------:R-:W-:-:S02]  /*74b0*/  PRMT R23, R11, 0x7771, RZ ;  /* 0x000077710b177816 */ /* 0x000fc400000000ff */
[C---:B------:R-:W-:Y:S01]  /*74c0*/  LEA.HI.X.SX32 R17, R19.reuse, R0, 0x1, P6 ;  /* 0x0000000013117211 */ /* 0x040fe200030f0eff */
[----:B------:R-:W-:Y:S01]  /*74d0*/  VIADD R19, R19, UR6 ;  /* 0x0000000613137c36 */ /* 0x000fe20008000000 */
[----:B-1----:R-:W-:Y:S01]  /*74e0*/  PRMT R21, R8, 0x7772, RZ ;  /* 0x0000777208157816 */ /* 0x002fe200000000ff */
[----:B------:R0:W-:Y:S01]  /*74f0*/  @P4 STG.E.U8 desc[UR14][R14.64], R23 ;  /* 0x000000170e004986 */ /* 0x0001e2000c10110e */
[----:B------:R-:W-:Y:S01]  /*7500*/  ISETP.LT.AND P2, PT, R4, UR7, !P0 ;  /* 0x0000000704007c0c */ /* 0x000fe2000c741270 */
[----:B------:R-:W-:Y:S01]  /*7510*/  VIADD R4, R5, 0x2a ;  /* 0x0000002a05047836 */ /* 0x000fe20000000000 */
[C---:B------:R-:W-:Y:S01]  /*7520*/  IADD3 R6, P6, R19.reuse, R2, RZ ;  /* 0x0000000213067210 */ /* 0x040fe20007fde0ff */
[----:B--2---:R-:W-:Y:S01]  /*7530*/  VIADD R13, R19, UR6 ;  /* 0x00000006130d7c36 */ /* 0x004fe20008000000 */
[----:B------:R1:W-:Y:S01]  /*7540*/  @P3 STG.E.U8 desc[UR14][R16.64], R21 ;  /* 0x0000001510003986 */ /* 0x0003e2000c10110e */
[----:B------:R-:W-:Y:S02]  /*7550*/  PRMT R25, R9, 0x7772, RZ ;  /* 0x0000777209197816 */ /* 0x000fe400000000ff */
[----:B------:R-:W-:-:S02]  /*7560*/  LEA.HI.X.SX32 R7, R19, R0, 0x1, P6 ;  /* 0x0000000013077211 */ /* 0x000fc400030f0eff */
[C---:B------:R-:W-:Y:S01]  /*7570*/  IADD3 R18, P6, R13.reuse, R2, RZ ;  /* 0x000000020d127210 */ /* 0x040fe20007fde0ff */
[----:B0-----:R-:W-:Y:S01]  /*7580*/  VIADD R15, R13, UR6 ;  /* 0x000000060d0f7c36 */ /* 0x001fe20008000000 */
[----:B------:R-:W-:Y:S01]  /*7590*/  ISETP.LT.AND P1, PT, R4, UR7, !P0 ;  /* 0x0000000704007c0c */ /* 0x000fe2000c721270 */
[----:B------:R-:W-:Y:S01]  /*75a0*/  VIADD R4, R5, 0x2b ;  /* 0x0000002b05047836 */ /* 0x000fe20000000000 */
[----:B------:R-:W-:Y:S02]  /*75b0*/  LEA.HI.X.SX32 R19, R13, R0, 0x1, P6 ;  /* 0x000000000d137211 */ /* 0x000fe400030f0eff */
[C---:B-1----:R-:W-:Y:S01]  /*75c0*/  IADD3 R16, P6, R15.reuse, R2, RZ ;  /* 0x000000020f107210 */ /* 0x042fe20007fde0ff */
[C---:B------:R-:W-:Y:S01]  /*75d0*/  VIADD R21, R15.reuse, UR6 ;  /* 0x000000060f157c36 */ /* 0x040fe20008000000 */
[----:B------:R-:W-:Y:S02]  /*75e0*/  PRMT R23, R8, 0x7773, RZ ;  /* 0x0000777308177816 */ /* 0x000fe400000000ff */
[----:B------:R-:W-:-:S02]  /*75f0*/  LEA.HI.X.SX32 R17, R15, R0, 0x1, P6 ;  /* 0x000000000f117211 */ /* 0x000fc400030f0eff */
[----:B------:R0:W1:Y:S01]  /*7600*/  LDS.128 R12, [R3] ;  /* 0x00000000030c7984 */ /* 0x0000620000000c00 */
[----:B------:R-:W-:Y:S01]  /*7610*/  ISETP.LT.AND P5, PT, R4, UR7, !P0 ;  /* 0x0000000704007c0c */ /* 0x000fe2000c7a1270 */
[----:B------:R-:W-:Y:S01]  /*7620*/  VIADD R4, R5, 0x2c ;  /* 0x0000002c05047836 */ /* 0x000fe20000000000 */
[----:B------:R-:W-:Y:S01]  /*7630*/  IADD3 R8, P6, R21, R2, RZ ;  /* 0x0000000215087210 */ /* 0x000fe20007fde0ff */
[----:B------:R2:W-:Y:S03]  /*7640*/  @P2 STG.E.U8 desc[UR14][R6.64], R23 ;  /* 0x0000001706002986 */ /* 0x0005e6000c10110e */
[----:B------:R-:W-:Y:S01]  /*7650*/  ISETP.LT.AND P4, PT, R4, UR7, !P0 ;  /* 0x0000000704007c0c */ /* 0x000fe2000c781270 */
[----:B------:R-:W-:Y:S01]  /*7660*/  VIADD R4, R5, 0x2d ;  /* 0x0000002d05047836 */ /* 0x000fe20000000000 */
[----:B------:R-:W-:Y:S01]  /*7670*/  LEA.HI.X.SX32 R9, R21, R0, 0x1, P6 ;  /* 0x0000000015097211 */ /* 0x000fe200030f0eff */
[----:B------:R3:W-:Y:S01]  /*7680*/  @P1 STG.E.U8 desc[UR14][R18.64], R25 ;  /* 0x0000001912001986 */ /* 0x0007e2000c10110e */
[----:B0-----:R-:W-:-:S02]  /*7690*/  VIADD R3, R5, 0x32 ;  /* 0x0000003205037836 */ /* 0x001fc40000000000 */
[----:B------:R-:W-:Y:S01]  /*76a0*/  ISETP.LT.AND P3, PT, R4, UR7, !P0 ;  /* 0x0000000704007c0c */ /* 0x000fe2000c761270 */
[----:B------:R-:W-:Y:S01]  /*76b0*/  VIADD R4, R5, 0x2e ;  /* 0x0000002e05047836 */ /* 0x000fe20000000000 */
[----:B------:R0:W-:Y:S01]  /*76c0*/  @P5 STG.E.U8 desc[UR14][R16.64], R29 ;  /* 0x0000001d10005986 */ /* 0x0001e2000c10110e */
[----:B--2---:R-:W-:Y:S01]  /*76d0*/  VIADD R23, R21, UR6 ;  /* 0x0000000615177c36 */ /* 0x004fe20008000000 */
[----:B------:R-:W-:Y:S02]  /*76e0*/  PRMT R21, R11, 0x7773, RZ ;  /* 0x000077730b157816 */ /* 0x000fe400000000ff */
[----:B------:R-:W-:Y:S01]  /*76f0*/  ISETP.LT.AND P2, PT, R4, UR7, !P0 ;  /* 0x0000000704007c0c */ /* 0x000fe2000c741270 */
[----:B------:R-:W-:Y:S01]  /*7700*/  VIADD R4, R5, 0x2f ;  /* 0x0000002f05047836 */ /* 0x000fe20000000000 */
[----:B------:R-:W-:Y:S01]  /*7710*/  IADD3 R6, P6, R23, R2, RZ ;  /* 0x0000000217067210 */ /* 0x000fe20007fde0ff */
[----:B------:R2:W-:Y:S01]  /*7720*/  @P4 STG.E.U8 desc[UR14][R8.64], R27 ;  /* 0x0000001b08004986 */ /* 0x0005e2000c10110e */
[----:B---3--:R-:W-:-:S02]  /*7730*/  PRMT R25, R10, 0x7773, RZ ;  /* 0x000077730a197816 */ /* 0x008fc400000000ff */
[C---:B------:R-:W-:Y:S01]  /*7740*/  LEA.HI.X.SX32 R7, R23.reuse, R0, 0x1, P6 ;  /* 0x0000000017077211 */ /* 0x040fe200030f0eff */
[----:B------:R-:W-:Y:S01]  /*7750*/  VIADD R23, R23, UR6 ;  /* 0x0000000617177c36 */ /* 0x000fe20008000000 */
[----:B------:R-:W-:Y:S01]  /*7760*/  ISETP.LT.AND P1, PT, R4, UR7, !P0 ;  /* 0x0000000704007c0c */ /* 0x000fe2000c721270 */
[----:B------:R-:W-:Y:S02]  /*7770*/  VIADD R4, R5, 0x30 ;  /* 0x0000003005047836 */ /* 0x000fe40000000000 */
[C---:B------:R-:W-:Y:S01]  /*7780*/  VIADD R19, R23.reuse, UR6 ;  /* 0x0000000617137c36 */ /* 0x040fe20008000000 */
[----:B0-----:R-:W-:Y:S01]  /*7790*/  IADD3 R16, P6, R23, R2, RZ ;  /* 0x0000000217107210 */ /* 0x001fe20007fde0ff */
[----:B------:R0:W-:Y:S01]  /*77a0*/  @P3 STG.E.U8 desc[UR14][R6.64], R25 ;  /* 0x0000001906003986 */ /* 0x0001e2000c10110e */
[----:B------:R-:W-:Y:S01]  /*77b0*/  ISETP.LT.AND P3, PT, R3, UR7, !P0 ;  /* 0x0000000703007c0c */ /* 0x000fe2000c761270 */
[----:B------:R-:W-:Y:S01]  /*77c0*/  VIADD R3, R5, 0x33 ;  /* 0x0000003305037836 */ /* 0x000fe20000000000 */
[----:B------:R-:W-:-:S02]  /*77d0*/  LEA.HI.X.SX32 R17, R23, R0, 0x1, P6 ;  /* 0x0000000017117211 */ /* 0x000fc400030f0eff */
[----:B------:R-:W-:Y:S01]  /*77e0*/  PRMT R23, R11, 0x7772, RZ ;  /* 0x000077720b177816 */ /* 0x000fe200000000ff */
[C---:B------:R-:W-:Y:S01]  /*77f0*/  VIADD R11, R19.reuse, UR6 ;  /* 0x00000006130b7c36 */ /* 0x040fe20008000000 */
[----:B--2---:R-:W-:Y:S02]  /*7800*/  IADD3 R8, P6, R19, R2, RZ ;  /* 0x0000000213087210 */ /* 0x004fe40007fde0ff */
[----:B------:R-:W-:Y:S01]  /*7810*/  ISETP.LT.AND P5, PT, R4, UR7, !P0 ;  /* 0x0000000704007c0c */ /* 0x000fe2000c7a1270 */
[----:B------:R-:W-:Y:S01]  /*7820*/  VIADD R4, R5, 0x31 ;  /* 0x0000003105047836 */ /* 0x000fe20000000000 */
[----:B------:R-:W-:Y:S01]  /*7830*/  LEA.HI.X.SX32 R9, R19, R0, 0x1, P6 ;  /* 0x0000000013097211 */ /* 0x000fe200030f0eff */
[C---:B------:R-:W-:Y:S01]  /*7840*/  VIADD R19, R11.reuse, UR6 ;  /* 0x000000060b137c36 */ /* 0x040fe20008000000 */
[----:B0-----:R-:W-:Y:S01]  /*7850*/  IADD3 R6, P6, R11, R2, RZ ;  /* 0x000000020b067210 */ /* 0x001fe20007fde0ff */
[----:B------:R0:W-:Y:S01]  /*7860*/  @P2 STG.E.U8 desc[UR14][R16.64], R23 ;  /* 0x0000001710002986 */ /* 0x0001e2000c10110e */
[----:B------:R-:W-:Y:S01]  /*7870*/  ISETP.LT.AND P2, PT, R3, UR7, !P0 ;  /* 0x0000000703007c0c */ /* 0x000fe2000c741270 */
[----:B------:R-:W-:Y:S01]  /*7880*/  VIADD R3, R5, 0x34 ;  /* 0x0000003405037836 */ /* 0x000fe20000000000 */
[----:B------:R-:W-:Y:S01]  /*7890*/  LEA.HI.X.SX32 R7, R11, R0, 0x1, P6 ;  /* 0x000000000b077211 */ /* 0x000fe200030f0eff */
[----:B------:R2:W-:Y:S01]  /*78a0*/  @P1 STG.E.U8 desc[UR14][R8.64], R21 ;  /* 0x0000001508001986 */ /* 0x0005e2000c10110e */
[----:B------:R-:W-:-:S02]  /*78b0*/  IADD3 R10, P6, R19, R2, RZ ;  /* 0x00000002130a7210 */ /* 0x000fc40007fde0ff */
[----:B------:R-:W-:Y:S02]  /*78c0*/  ISETP.LT.AND P4, PT, R4, UR7, !P0 ;  /* 0x0000000704007c0c */ /* 0x000fe4000c781270 */
[C---:B-1----:R-:W-:Y:S02]  /*78d0*/  PRMT R25, R12.reuse, 0x7770, RZ ;  /* 0x000077700c197816 */ /* 0x042fe400000000ff */
        /* <DEDUP_REMOVED lines=8> */
[C---:B--2---:R-:W-:Y:S01]  /*7960*/  IADD3 R8, P6, R19.reuse, R2, RZ ;  /* 0x0000000213087210 */ /* 0x044fe20007fde0ff */
[----:B------:R-:W-:Y:S01]  /*7970*/  VIADD R17, R19, UR6 ;  /* 0x0000000613117c36 */ /* 0x000fe20008000000 */
[----:B------:R0:W-:Y:S01]  /*7980*/  @P4 STG.E.U8 desc[UR14][R10.64], R23 ;  /* 0x000000170a004986 */ /* 0x0001e2000c10110e */
[----:B------:R-:W-:-:S02]  /*7990*/  PRMT R27, R13, 0x7770, RZ ;  /* 0x000077700d1b7816 */ /* 0x000fc400000000ff */
[----:B------:R-:W-:Y:S01]  /*79a0*/  LEA.HI.X.SX32 R9, R19, R0, 0x1, P6 ;  /* 0x0000000013097211 */ /* 0x000fe200030f0eff */
[----:B------:R-:W-:Y:S01]  /*79b0*/  VIADD R19, R17, UR6 ;  /* 0x0000000611137c36 */ /* 0x000fe20008000000 */
[----:B------:R-:W-:Y:S01]  /*79c0*/  ISETP.LT.AND P4, PT, R3, UR7, !P0 ;  /* 0x0000000703007c0c */ /* 0x000fe2000c781270 */
[----:B------:R-:W-:Y:S01]  /*79d0*/  VIADD R3, R5, 0x37 ;  /* 0x0000003705037836 */ /* 0x000fe20000000000 */
[----:B-1----:R-:W-:Y:S01]  /*79e0*/  IADD3 R6, P6, R17, R2, RZ ;  /* 0x0000000211067210 */ /* 0x002fe20007fde0ff */
[----:B------:R-:W-:Y:S01]  /*79f0*/  @P3 STG.E.U8 desc[UR14][R8.64], R27 ;  /* 0x0000001b08003986 */ /* 0x000fe2000c10110e */
[----:B------:R-:W-:Y:S01]  /*7a00*/  VIADD R21, R19, UR6 ;  /* 0x0000000613157c36 */ /* 0x000fe20008000000 */
[----:B------:R-:W-:Y:S02]  /*7a10*/  PRMT R25, R13, 0x7771, RZ ;  /* 0x000077710d197816 */ /* 0x000fe400000000ff */
[----:B------:R-:W-:Y:S02]  /*7a20*/  LEA.HI.X.SX32 R7, R17, R0, 0x1, P6 ;  /* 0x0000000011077211 */ /* 0x000fe400030f0eff */
[----:B0-----:R-:W-:-:S02]  /*7a30*/  IADD3 R10, P6, R19, R2, RZ ;  /* 0x00000002130a7210 */ /* 0x001fc40007fde0ff */
[----:B------:R-:W-:Y:S01]  /*7a40*/  ISETP.LT.AND P3, PT, R3, UR7, !P0 ;  /* 0x0000000703007c0c */ /* 0x000fe2000c761270 */
[----:B------:R-:W-:Y:S01]  /*7a50*/  VIADD R3, R5, 0x38 ;  /* 0x0000003805037836 */ /* 0x000fe20000000000 */
[----:B------:R-:W-:Y:S01]  /*7a60*/  LEA.HI.X.SX32 R11, R19, R0, 0x1, P6 ;  /* 0x00000000130b7211 */ /* 0x000fe200030f0eff */
[----:B------:R0:W-:Y:S01]  /*7a70*/  @P2 STG.E.U8 desc[UR14][R6.64], R25 ;  /* 0x0000001906002986 */ /* 0x0001e2000c10110e */
[----:B------:R-:W-:Y:S02]  /*7a80*/  IADD3 R16, P6, R21, R2, RZ ;  /* 0x0000000215107210 */ /* 0x000fe40007fde0ff */
[C---:B------:R-:W-:Y:S02]  /*7a90*/  PRMT R23, R14.reuse, 0x7770, RZ ;  /* 0x000077700e177816 */ /* 0x040fe400000000ff */
[----:B------:R-:W-:Y:S01]  /*7aa0*/  ISETP.LT.AND P2, PT, R3, UR7, !P0 ;  /* 0x0000000703007c0c */ /* 0x000fe2000c741270 */
[----:B------:R-:W-:Y:S01]  /*7ab0*/  VIADD R3, R5, 0x39 ;  /* 0x0000003905037836 */ /* 0x000fe20000000000 */
[C---:B------:R-:W-:Y:S01]  /*7ac0*/  LEA.HI.X.SX32 R17, R21.reuse, R0, 0x1, P6 ;  /* 0x0000000015117211 */ /* 0x040fe200030f0eff */
[----:B------:R-:W-:Y:S01]  /*7ad0*/  VIADD R21, R21, UR6 ;  /* 0x0000000615157c36 */ /* 0x000fe20008000000 */
[----:B------:R1:W-:Y:S01]  /*7ae0*/  @P1 STG.E.U8 desc[UR14][R10.64], R23 ;  /* 0x000000170a001986 */ /* 0x0003e2000c10110e */
[----:B------:R-:W-:-:S02]  /*7af0*/  PRMT R19, R14, 0x7771, RZ ;  /* 0x000077710e137816 */ /* 0x000fc400000000ff */
[----:B------:R-:W-:Y:S01]  /*7b00*/  ISETP.LT.AND P1, PT, R3, UR7, !P0 ;  /* 0x0000000703007c0c */ /* 0x000fe2000c721270 */
[----:B------:R-:W-:Y:S01]  /*7b10*/  VIADD R3, R5, 0x3a ;  /* 0x0000003a05037836 */ /* 0x000fe20000000000 */
[C---:B0-----:R-:W-:Y:S01]  /*7b20*/  IADD3 R6, P6, R21.reuse, R2, RZ ;  /* 0x0000000215067210 */ /* 0x041fe20007fde0ff */
[----:B------:R-:W-:Y:S01]  /*7b30*/  VIADD R9, R21, UR6 ;  /* 0x0000000615097c36 */ /* 0x000fe20008000000 */
[----:B------:R0:W-:Y:S01]  /*7b40*/  @P5 STG.E.U8 desc[UR14][R16.64], R19 ;  /* 0x0000001310005986 */ /* 0x0001e2000c10110e */
[----:B------:R-:W-:Y:S02]  /*7b50*/  PRMT R25, R15, 0x7770, RZ ;  /* 0x000077700f197816 */ /* 0x000fe400000000ff */
[----:B------:R-:W-:Y:S01]  /*7b60*/  ISETP.LT.AND P5, PT, R3, UR7, !P0 ;  /* 0x0000000703007c0c */ /* 0x000fe2000c7a1270 */
[----:B------:R-:W-:Y:S01]  /*7b70*/  VIADD R3, R5, 0x3b ;  /* 0x0000003b05037836 */ /* 0x000fe20000000000 */
[----:B------:R-:W-:Y:S01]  /*7b80*/  LEA.HI.X.SX32 R7, R21, R0, 0x1, P6 ;  /* 0x0000000015077211 */ /* 0x000fe200030f0eff */
[C---:B-1----:R-:W-:Y:S01]  /*7b90*/  VIADD R11, R9.reuse, UR6 ;  /* 0x00000006090b7c36 */ /* 0x042fe20008000000 */
[----:B------:R-:W-:-:S02]  /*7ba0*/  IADD3 R8, P6, R9, R2, RZ ;  /* 0x0000000209087210 */ /* 0x000fc40007fde0ff */
[----:B------:R-:W-:Y:S01]  /*7bb0*/  PRMT R23, R15, 0x7771, RZ ;  /* 0x000077710f177816 */ /* 0x000fe200000000ff */
[----:B------:R1:W-:Y:S01]  /*7bc0*/  @P4 STG.E.U8 desc[UR14][R6.64], R25 ;  /* 0x0000001906004986 */ /* 0x0003e2000c10110e */
[----:B------:R-:W-:Y:S01]  /*7bd0*/  LEA.HI.X.SX32 R9, R9, R0, 0x1, P6 ;  /* 0x0000000009097211 */ /* 0x000fe200030f0eff */
[----:B0-----:R-:W-:Y:S01]  /*7be0*/  VIADD R17, R11, UR6 ;  /* 0x000000060b117c36 */ /* 0x001fe20008000000 */
[----:B------:R-:W-:Y:S01]  /*7bf0*/  ISETP.LT.AND P4, PT, R3, UR7, !P0 ;  /* 0x0000000703007c0c */ /* 0x000fe2000c781270 */
[----:B------:R-:W-:Y:S01]  /*7c00*/  VIADD R3, R5, 0x3c ;  /* 0x0000003c05037836 */ /* 0x000fe20000000000 */
[----:B------:R-:W-:Y:S01]  /*7c10*/  IADD3 R10, P6, R11, R2, RZ ;  /* 0x000000020b0a7210 */ /* 0x000fe20007fde0ff */
[----:B------:R0:W-:Y:S01]  /*7c20*/  @P3 STG.E.U8 desc[UR14][R8.64], R23 ;  /* 0x0000001708003986 */ /* 0x0001e2000c10110e */
[----:B------:R-:W-:Y:S01]  /*7c30*/  VIADD R19, R17, UR6 ;  /* 0x0000000611137c36 */ /* 0x000fe20008000000 */
[----:B------:R-:W-:Y:S02]  /*7c40*/  PRMT R21, R12, 0x7772, RZ ;  /* 0x000077720c157816 */ /* 0x000fe400000000ff */
[----:B------:R-:W-:-:S02]  /*7c50*/  LEA.HI.X.SX32 R11, R11, R0, 0x1, P6 ;  /* 0x000000000b0b7211 */ /* 0x000fc400030f0eff */
[----:B------:R-:W-:Y:S01]  /*7c60*/  ISETP.LT.AND P3, PT, R3, UR7, !P0 ;  /* 0x0000000703007c0c */ /* 0x000fe2000c761270 */
[----:B------:R-:W-:Y:S01]  /*7c70*/  VIADD R3, R5, 0x3d ;  /* 0x0000003d05037836 */ /* 0x000fe20000000000 */
[----:B------:R-:W-:Y:S01]  /*7c80*/  IADD3 R16, P6, R17, R2, RZ ;  /* 0x0000000211107210 */ /* 0x000fe20007fde0ff */
[----:B------:R2:W-:Y:S01]  /*7c90*/  @P2 STG.E.U8 desc[UR14][R10.64], R21 ;  /* 0x000000150a002986 */ /* 0x0005e2000c10110e */
[----:B-1----:R-:W-:Y:S01]  /*7ca0*/  PRMT R25, R12, 0x7773, RZ ;  /* 0x000077730c197816 */ /* 0x002fe200000000ff */
[----:B------:R-:W-:Y:S01]  /*7cb0*/  VIADD R12, R5, 0x3e ;  /* 0x0000003e050c7836 */ /* 0x000fe20000000000 */
[----:B------:R-:W-:Y:S01]  /*7cc0*/  LEA.HI.X.SX32 R17, R17, R0, 0x1, P6 ;  /* 0x0000000011117211 */ /* 0x000fe200030f0eff */
[----:B0-----:R-:W-:Y:S01]  /*7cd0*/  VIADD R9, R19, UR6 ;  /* 0x0000000613097c36 */ /* 0x001fe20008000000 */
[----:B------:R-:W-:Y:S02]  /*7ce0*/  ISETP.LT.AND P2, PT, R3, UR7, !P0 ;  /* 0x0000000703007c0c */ /* 0x000fe4000c741270 */
[-C--:B------:R-:W-:Y:S01]  /*7cf0*/  IADD3 R6, P6, R19, R2.reuse, RZ ;  /* 0x0000000213067210 */ /* 0x080fe20007fde0ff */
[C---:B------:R-:W-:Y:S01]  /*7d00*/  VIADD R3, R9.reuse, UR6 ;  /* 0x0000000609037c36 */ /* 0x040fe20008000000 */
[----:B------:R0:W-:Y:S01]  /*7d10*/  @P1 STG.E.U8 desc[UR14][R16.64], R25 ;  /* 0x0000001910001986 */ /* 0x0001e2000c10110e */
[----:B------:R-:W-:-:S02]  /*7d20*/  IADD3 R8, P1, R9, R2, RZ ;  /* 0x0000000209087210 */ /* 0x000fc40007f3e0ff */
[----:B------:R-:W-:Y:S01]  /*7d30*/  LEA.HI.X.SX32 R7, R19, R0, 0x1, P6 ;  /* 0x0000000013077211 */ /* 0x000fe200030f0eff */
[C---:B------:R-:W-:Y:S01]  /*7d40*/  VIADD R19, R3.reuse, UR6 ;  /* 0x0000000603137c36 */ /* 0x040fe20008000000 */
[----:B--2---:R-:W-:Y:S02]  /*7d50*/  IADD3 R10, P6, R3, R2, RZ ;  /* 0x00000002030a7210 */ /* 0x004fe40007fde0ff */
[-C--:B------:R-:W-:Y:S01]  /*7d60*/  LEA.HI.X.SX32 R9, R9, R0.reuse, 0x1, P1 ;  /* 0x0000000009097211 */ /* 0x080fe200008f0eff */
[----:B------:R-:W-:Y:S01]  /*7d70*/  VIADD R21, R19, UR6 ;  /* 0x0000000613157c36 */ /* 0x000fe20008000000 */
[----:B------:R-:W-:Y:S01]  /*7d80*/  LEA.HI.X.SX32 R11, R3, R0, 0x1, P6 ;  /* 0x00000000030b7211 */ /* 0x000fe200030f0eff */
[----:B------:R-:W-:Y:S01]  /*7d90*/  VIADD R3, R5, 0x3f ;  /* 0x0000003f05037836 */ /* 0x000fe20000000000 */
[-C--:B------:R-:W-:Y:S01]  /*7da0*/  IADD3 R4, P6, R19, R2.reuse, RZ ;  /* 0x0000000213047210 */ /* 0x080fe20007fde0ff */
[C---:B------:R-:W-:Y:S01]  /*7db0*/  VIADD R23, R21.reuse, UR6 ;  /* 0x0000000615177c36 */ /* 0x040fe20008000000 */
[----:B0-----:R-:W-:-:S02]  /*7dc0*/  IADD3 R16, P1, R21, R2, RZ ;  /* 0x0000000215107210 */ /* 0x001fc40007f3e0ff */
[-C--:B------:R-:W-:Y:S02]  /*7dd0*/  LEA.HI.X.SX32 R5, R19, R0.reuse, 0x1, P6 ;  /* 0x0000000013057211 */ /* 0x080fe400030f0eff */
[----:B------:R-:W-:Y:S02]  /*7de0*/  LEA.HI.X.SX32 R17, R21, R0, 0x1, P1 ;  /* 0x0000000015117211 */ /* 0x000fe400008f0eff */
[----:B------:R-:W-:Y:S02]  /*7df0*/  IADD3 R2, P6, R23, R2, RZ ;  /* 0x0000000217027210 */ /* 0x000fe40007fde0ff */
[----:B------:R-:W-:Y:S02]  /*7e00*/  ISETP.LT.AND P1, PT, R12, UR7, !P0 ;  /* 0x000000070c007c0c */ /* 0x000fe4000c721270 */
[----:B------:R-:W-:Y:S02]  /*7e10*/  ISETP.LT.AND P0, PT, R3, UR7, !P0 ;  /* 0x0000000703007c0c */ /* 0x000fe4000c701270 */
[----:B------:R-:W-:-:S02]  /*7e20*/  LEA.HI.X.SX32 R3, R23, R0, 0x1, P6 ;  /* 0x0000000017037211 */ /* 0x000fc400030f0eff */
[C---:B------:R-:W-:Y:S02]  /*7e30*/  PRMT R25, R13.reuse, 0x7772, RZ ;  /* 0x000077720d197816 */ /* 0x040fe400000000ff */
[----:B------:R-:W-:Y:S02]  /*7e40*/  PRMT R23, R13, 0x7773, RZ ;  /* 0x000077730d177816 */ /* 0x000fe400000000ff */
[C---:B------:R-:W-:Y:S01]  /*7e50*/  PRMT R21, R14.reuse, 0x7772, RZ ;  /* 0x000077720e157816 */ /* 0x040fe200000000ff */
[----:B------:R0:W-:Y:S01]  /*7e60*/  @P5 STG.E.U8 desc[UR14][R6.64], R25 ;  /* 0x0000001906005986 */ /* 0x0001e2000c10110e */
[----:B------:R-:W-:Y:S02]  /*7e70*/  PRMT R19, R14, 0x7773, RZ ;  /* 0x000077730e137816 */ /* 0x000fe400000000ff */
[C---:B------:R-:W-:Y:S01]  /*7e80*/  PRMT R13, R15.reuse, 0x7773, RZ ;  /* 0x000077730f0d7816 */ /* 0x040fe200000000ff */
[----:B------:R0:W-:Y:S01]  /*7e90*/  @P4 STG.E.U8 desc[UR14][R8.64], R23 ;  /* 0x0000001708004986 */ /* 0x0001e2000c10110e */
[----:B------:R-:W-:-:S03]  /*7ea0*/  PRMT R15, R15, 0x7772, RZ ;  /* 0x000077720f0f7816 */ /* 0x000fc600000000ff */
[----:B------:R0:W-:Y:S04]  /*7eb0*/  @P3 STG.E.U8 desc[UR14][R10.64], R21 ;  /* 0x000000150a003986 */ /* 0x0001e8000c10110e */
[----:B------:R0:W-:Y:S04]  /*7ec0*/  @P2 STG.E.U8 desc[UR14][R4.64], R19 ;  /* 0x0000001304002986 */ /* 0x0001e8000c10110e */
[----:B------:R0:W-:Y:S01]  /*7ed0*/  @P1 STG.E.U8 desc[UR14][R16.64], R15 ;  /* 0x0000000f10001986 */ /* 0x0001e2000c10110e */
[----:B------:R-:W-:Y:S05]  /*7ee0*/  @!P0 EXIT ;  /* 0x000000000000894d */ /* 0x000fea0003800000 */
[----:B------:R-:W-:Y:S01]  /*7ef0*/  STG.E.U8 desc[UR14][R2.64], R13 ;  /* 0x0000000d02007986 */ /* 0x000fe2000c10110e */
[----:B------:R-:W-:Y:S05]  /*7f00*/  EXIT ;  /* 0x000000000000794d */ /* 0x000fea0003800000 */
.L_x_3:
[----:B------:R-:W-:-:S00]  /*7f10*/  BRA `(.L_x_3) ;  /* 0xfffffffc00fc7947 */ /* 0x000fc0000383ffff */
[----:B------:R-:W-:-:S00]  /*7f20*/  NOP ;  /* 0x0000000000007918 */ /* 0x000fc00000000000 */
        /* <DEDUP_REMOVED lines=13> */
.L_x_4:


//--------------------- .nv.shared.matmul_kernel  --------------------------
	.section	.nv.shared.matmul_kernel,"aw",@nobits
	.sectionflags	@""
	.align	16
	.zero		1024


//--------------------- .nv.shared.reserved.0     --------------------------
	.section	.nv.shared.reserved.0,"aw",@nobits
	.weak		__nv_reservedSMEM_offset_0_alias
	.size		__nv_reservedSMEM_offset_0_alias, 0, 0
	.other		__nv_reservedSMEM_offset_0_alias,@"STO_CUDA_RESERVED_SHARED STV_DEFAULT"
__nv_reservedSMEM_offset_0_alias:
	.zero		0


//--------------------- .nv.constant0.matmul_kernel --------------------------
	.section	.nv.constant0.matmul_kernel,"a",@progbits
	.sectionflags	@""
	.align	4
.nv.constant0.matmul_kernel:
	.zero		608


//--------------------- SYMBOLS --------------------------

	.type		.nv.reservedSmem.offset0,@object
	.size		.nv.reservedSmem.offset0,0x4
